//
// Generated by NVIDIA NVVM Compiler
//
// Compiler Build ID: CL-36424714
// Cuda compilation tools, release 13.0, V13.0.88
// Based on NVVM 20.0.0
//

.version 9.0
.target sm_100
.address_size 64

	// .globl	_Z10initQTablePfii
.global .align 4 .b8 precalc_xorwow_matrix[102400];
.global .align 4 .b8 precalc_xorwow_offset_matrix[102400];
.global .align 4 .b8 mrg32k3aM1[2304];
.global .align 4 .b8 mrg32k3aM2[2304];
.global .align 4 .b8 mrg32k3aM1SubSeq[2016];
.global .align 4 .b8 mrg32k3aM2SubSeq[2016];
.global .align 4 .b8 mrg32k3aM1Seq[2304];
.global .align 4 .b8 mrg32k3aM2Seq[2304];
.const .align 8 .b8 __cr_lgamma_table[72];

.visible .entry _Z10initQTablePfii(
	.param .u64 .ptr .align 1 _Z10initQTablePfii_param_0,
	.param .u32 _Z10initQTablePfii_param_1,
	.param .u32 _Z10initQTablePfii_param_2
)
{
	.local .align 8 .b8 	__local_depot0[48];
	.reg .b64 	%SP;
	.reg .b64 	%SPL;
	.reg .pred 	%p<64>;
	.reg .b32 	%r<1201>;
	.reg .b32 	%f<4>;
	.reg .b64 	%rd<28>;

	mov.u64 	%SPL, __local_depot0;
	ld.param.u64 	%rd10, [_Z10initQTablePfii_param_0];
	ld.param.u32 	%r541, [_Z10initQTablePfii_param_1];
	ld.param.u32 	%r542, [_Z10initQTablePfii_param_2];
	mov.u32 	%r543, %ctaid.x;
	mov.u32 	%r544, %ntid.x;
	mov.u32 	%r545, %tid.x;
	mad.lo.s32 	%r1, %r543, %r544, %r545;
	mul.lo.s32 	%r546, %r542, %r541;
	setp.ge.s32 	%p1, %r1, %r546;
	@%p1 bra 	$L__BB0_117;
	add.u64 	%rd1, %SPL, 0;
	// begin inline asm
	mov.u64 	%rd11, %clock64;
	// end inline asm
	cvt.s64.s32 	%rd2, %r1;
	cvt.u32.u64 	%r547, %rd11;
	xor.b32  	%r548, %r547, -1429050551;
	mul.lo.s32 	%r549, %r548, 1099087573;
	{ .reg .b32 tmp; mov.b64 {tmp, %r550}, %rd11; }
	xor.b32  	%r551, %r550, -136515619;
	mul.lo.s32 	%r552, %r551, -1703105765;
	add.s32 	%r553, %r549, %r552;
	add.s32 	%r2, %r553, 6615241;
	add.s32 	%r937, %r549, 123456789;
	st.local.v2.u32 	[%rd1], {%r2, %r937};
	xor.b32  	%r554, %r549, 362436069;
	add.s32 	%r555, %r552, 521288629;
	st.local.v2.u32 	[%rd1+8], {%r554, %r555};
	xor.b32  	%r556, %r552, 88675123;
	add.s32 	%r933, %r549, 5783321;
	st.local.v2.u32 	[%rd1+16], {%r556, %r933};
	setp.eq.s32 	%p2, %r1, 0;
	@%p2 bra 	$L__BB0_116;
	mov.b32 	%r920, 0;
	mov.u64 	%rd27, %rd2;
$L__BB0_3:
	mov.u64 	%rd3, %rd27;
	and.b64  	%rd4, %rd3, 3;
	setp.eq.s64 	%p3, %rd4, 0;
	@%p3 bra 	$L__BB0_115;
	mul.wide.u32 	%rd13, %r920, 3200;
	mov.u64 	%rd14, precalc_xorwow_matrix;
	add.s64 	%rd5, %rd14, %rd13;
	mov.b32 	%r933, 0;
	mov.u32 	%r934, %r933;
	mov.u32 	%r935, %r933;
	mov.u32 	%r936, %r933;
	mov.u32 	%r937, %r933;
	mov.u32 	%r926, %r933;
$L__BB0_5:
	mul.wide.u32 	%rd15, %r926, 4;
	add.s64 	%rd16, %rd1, %rd15;
	ld.local.u32 	%r14, [%rd16+4];
	shl.b32 	%r15, %r926, 5;
	mov.b32 	%r932, 0;
$L__BB0_6:
	.pragma "nounroll";
	shr.u32 	%r560, %r14, %r932;
	and.b32  	%r561, %r560, 1;
	setp.eq.b32 	%p4, %r561, 1;
	not.pred 	%p5, %p4;
	add.s32 	%r562, %r15, %r932;
	mul.lo.s32 	%r563, %r562, 5;
	mul.wide.u32 	%rd17, %r563, 4;
	add.s64 	%rd6, %rd5, %rd17;
	@%p5 bra 	$L__BB0_8;
	ld.global.u32 	%r564, [%rd6];
	xor.b32  	%r937, %r937, %r564;
	ld.global.u32 	%r565, [%rd6+4];
	xor.b32  	%r936, %r936, %r565;
	ld.global.u32 	%r566, [%rd6+8];
	xor.b32  	%r935, %r935, %r566;
	ld.global.u32 	%r567, [%rd6+12];
	xor.b32  	%r934, %r934, %r567;
	ld.global.u32 	%r568, [%rd6+16];
	xor.b32  	%r933, %r933, %r568;
$L__BB0_8:
	and.b32  	%r570, %r560, 2;
	setp.eq.s32 	%p6, %r570, 0;
	@%p6 bra 	$L__BB0_10;
	ld.global.u32 	%r571, [%rd6+20];
	xor.b32  	%r937, %r937, %r571;
	ld.global.u32 	%r572, [%rd6+24];
	xor.b32  	%r936, %r936, %r572;
	ld.global.u32 	%r573, [%rd6+28];
	xor.b32  	%r935, %r935, %r573;
	ld.global.u32 	%r574, [%rd6+32];
	xor.b32  	%r934, %r934, %r574;
	ld.global.u32 	%r575, [%rd6+36];
	xor.b32  	%r933, %r933, %r575;
$L__BB0_10:
	and.b32  	%r577, %r560, 4;
	setp.eq.s32 	%p7, %r577, 0;
	@%p7 bra 	$L__BB0_12;
	ld.global.u32 	%r578, [%rd6+40];
	xor.b32  	%r937, %r937, %r578;
	ld.global.u32 	%r579, [%rd6+44];
	xor.b32  	%r936, %r936, %r579;
	ld.global.u32 	%r580, [%rd6+48];
	xor.b32  	%r935, %r935, %r580;
	ld.global.u32 	%r581, [%rd6+52];
	xor.b32  	%r934, %r934, %r581;
	ld.global.u32 	%r582, [%rd6+56];
	xor.b32  	%r933, %r933, %r582;
$L__BB0_12:
	and.b32  	%r584, %r560, 8;
	setp.eq.s32 	%p8, %r584, 0;
	@%p8 bra 	$L__BB0_14;
	ld.global.u32 	%r585, [%rd6+60];
	xor.b32  	%r937, %r937, %r585;
	ld.global.u32 	%r586, [%rd6+64];
	xor.b32  	%r936, %r936, %r586;
	ld.global.u32 	%r587, [%rd6+68];
	xor.b32  	%r935, %r935, %r587;
	ld.global.u32 	%r588, [%rd6+72];
	xor.b32  	%r934, %r934, %r588;
	ld.global.u32 	%r589, [%rd6+76];
	xor.b32  	%r933, %r933, %r589;
$L__BB0_14:
	and.b32  	%r591, %r560, 16;
	setp.eq.s32 	%p9, %r591, 0;
	@%p9 bra 	$L__BB0_16;
	ld.global.u32 	%r592, [%rd6+80];
	xor.b32  	%r937, %r937, %r592;
	ld.global.u32 	%r593, [%rd6+84];
	xor.b32  	%r936, %r936, %r593;
	ld.global.u32 	%r594, [%rd6+88];
	xor.b32  	%r935, %r935, %r594;
	ld.global.u32 	%r595, [%rd6+92];
	xor.b32  	%r934, %r934, %r595;
	ld.global.u32 	%r596, [%rd6+96];
	xor.b32  	%r933, %r933, %r596;
$L__BB0_16:
	and.b32  	%r598, %r560, 32;
	setp.eq.s32 	%p10, %r598, 0;
	@%p10 bra 	$L__BB0_18;
	ld.global.u32 	%r599, [%rd6+100];
	xor.b32  	%r937, %r937, %r599;
	ld.global.u32 	%r600, [%rd6+104];
	xor.b32  	%r936, %r936, %r600;
	ld.global.u32 	%r601, [%rd6+108];
	xor.b32  	%r935, %r935, %r601;
	ld.global.u32 	%r602, [%rd6+112];
	xor.b32  	%r934, %r934, %r602;
	ld.global.u32 	%r603, [%rd6+116];
	xor.b32  	%r933, %r933, %r603;
$L__BB0_18:
	and.b32  	%r605, %r560, 64;
	setp.eq.s32 	%p11, %r605, 0;
	@%p11 bra 	$L__BB0_20;
	ld.global.u32 	%r606, [%rd6+120];
	xor.b32  	%r937, %r937, %r606;
	ld.global.u32 	%r607, [%rd6+124];
	xor.b32  	%r936, %r936, %r607;
	ld.global.u32 	%r608, [%rd6+128];
	xor.b32  	%r935, %r935, %r608;
	ld.global.u32 	%r609, [%rd6+132];
	xor.b32  	%r934, %r934, %r609;
	ld.global.u32 	%r610, [%rd6+136];
	xor.b32  	%r933, %r933, %r610;
$L__BB0_20:
	and.b32  	%r612, %r560, 128;
	setp.eq.s32 	%p12, %r612, 0;
	@%p12 bra 	$L__BB0_22;
	ld.global.u32 	%r613, [%rd6+140];
	xor.b32  	%r937, %r937, %r613;
	ld.global.u32 	%r614, [%rd6+144];
	xor.b32  	%r936, %r936, %r614;
	ld.global.u32 	%r615, [%rd6+148];
	xor.b32  	%r935, %r935, %r615;
	ld.global.u32 	%r616, [%rd6+152];
	xor.b32  	%r934, %r934, %r616;
	ld.global.u32 	%r617, [%rd6+156];
	xor.b32  	%r933, %r933, %r617;
$L__BB0_22:
	and.b32  	%r619, %r560, 256;
	setp.eq.s32 	%p13, %r619, 0;
	@%p13 bra 	$L__BB0_24;
	ld.global.u32 	%r620, [%rd6+160];
	xor.b32  	%r937, %r937, %r620;
	ld.global.u32 	%r621, [%rd6+164];
	xor.b32  	%r936, %r936, %r621;
	ld.global.u32 	%r622, [%rd6+168];
	xor.b32  	%r935, %r935, %r622;
	ld.global.u32 	%r623, [%rd6+172];
	xor.b32  	%r934, %r934, %r623;
	ld.global.u32 	%r624, [%rd6+176];
	xor.b32  	%r933, %r933, %r624;
$L__BB0_24:
	and.b32  	%r626, %r560, 512;
	setp.eq.s32 	%p14, %r626, 0;
	@%p14 bra 	$L__BB0_26;
	ld.global.u32 	%r627, [%rd6+180];
	xor.b32  	%r937, %r937, %r627;
	ld.global.u32 	%r628, [%rd6+184];
	xor.b32  	%r936, %r936, %r628;
	ld.global.u32 	%r629, [%rd6+188];
	xor.b32  	%r935, %r935, %r629;
	ld.global.u32 	%r630, [%rd6+192];
	xor.b32  	%r934, %r934, %r630;
	ld.global.u32 	%r631, [%rd6+196];
	xor.b32  	%r933, %r933, %r631;
$L__BB0_26:
	and.b32  	%r633, %r560, 1024;
	setp.eq.s32 	%p15, %r633, 0;
	@%p15 bra 	$L__BB0_28;
	ld.global.u32 	%r634, [%rd6+200];
	xor.b32  	%r937, %r937, %r634;
	ld.global.u32 	%r635, [%rd6+204];
	xor.b32  	%r936, %r936, %r635;
	ld.global.u32 	%r636, [%rd6+208];
	xor.b32  	%r935, %r935, %r636;
	ld.global.u32 	%r637, [%rd6+212];
	xor.b32  	%r934, %r934, %r637;
	ld.global.u32 	%r638, [%rd6+216];
	xor.b32  	%r933, %r933, %r638;
$L__BB0_28:
	and.b32  	%r640, %r560, 2048;
	setp.eq.s32 	%p16, %r640, 0;
	@%p16 bra 	$L__BB0_30;
	ld.global.u32 	%r641, [%rd6+220];
	xor.b32  	%r937, %r937, %r641;
	ld.global.u32 	%r642, [%rd6+224];
	xor.b32  	%r936, %r936, %r642;
	ld.global.u32 	%r643, [%rd6+228];
	xor.b32  	%r935, %r935, %r643;
	ld.global.u32 	%r644, [%rd6+232];
	xor.b32  	%r934, %r934, %r644;
	ld.global.u32 	%r645, [%rd6+236];
	xor.b32  	%r933, %r933, %r645;
$L__BB0_30:
	and.b32  	%r647, %r560, 4096;
	setp.eq.s32 	%p17, %r647, 0;
	@%p17 bra 	$L__BB0_32;
	ld.global.u32 	%r648, [%rd6+240];
	xor.b32  	%r937, %r937, %r648;
	ld.global.u32 	%r649, [%rd6+244];
	xor.b32  	%r936, %r936, %r649;
	ld.global.u32 	%r650, [%rd6+248];
	xor.b32  	%r935, %r935, %r650;
	ld.global.u32 	%r651, [%rd6+252];
	xor.b32  	%r934, %r934, %r651;
	ld.global.u32 	%r652, [%rd6+256];
	xor.b32  	%r933, %r933, %r652;
$L__BB0_32:
	and.b32  	%r654, %r560, 8192;
	setp.eq.s32 	%p18, %r654, 0;
	@%p18 bra 	$L__BB0_34;
	ld.global.u32 	%r655, [%rd6+260];
	xor.b32  	%r937, %r937, %r655;
	ld.global.u32 	%r656, [%rd6+264];
	xor.b32  	%r936, %r936, %r656;
	ld.global.u32 	%r657, [%rd6+268];
	xor.b32  	%r935, %r935, %r657;
	ld.global.u32 	%r658, [%rd6+272];
	xor.b32  	%r934, %r934, %r658;
	ld.global.u32 	%r659, [%rd6+276];
	xor.b32  	%r933, %r933, %r659;
$L__BB0_34:
	and.b32  	%r661, %r560, 16384;
	setp.eq.s32 	%p19, %r661, 0;
	@%p19 bra 	$L__BB0_36;
	ld.global.u32 	%r662, [%rd6+280];
	xor.b32  	%r937, %r937, %r662;
	ld.global.u32 	%r663, [%rd6+284];
	xor.b32  	%r936, %r936, %r663;
	ld.global.u32 	%r664, [%rd6+288];
	xor.b32  	%r935, %r935, %r664;
	ld.global.u32 	%r665, [%rd6+292];
	xor.b32  	%r934, %r934, %r665;
	ld.global.u32 	%r666, [%rd6+296];
	xor.b32  	%r933, %r933, %r666;
$L__BB0_36:
	and.b32  	%r668, %r560, 32768;
	setp.eq.s32 	%p20, %r668, 0;
	@%p20 bra 	$L__BB0_38;
	ld.global.u32 	%r669, [%rd6+300];
	xor.b32  	%r937, %r937, %r669;
	ld.global.u32 	%r670, [%rd6+304];
	xor.b32  	%r936, %r936, %r670;
	ld.global.u32 	%r671, [%rd6+308];
	xor.b32  	%r935, %r935, %r671;
	ld.global.u32 	%r672, [%rd6+312];
	xor.b32  	%r934, %r934, %r672;
	ld.global.u32 	%r673, [%rd6+316];
	xor.b32  	%r933, %r933, %r673;
$L__BB0_38:
	add.s32 	%r932, %r932, 16;
	setp.ne.s32 	%p21, %r932, 32;
	@%p21 bra 	$L__BB0_6;
	mad.lo.s32 	%r674, %r926, -31, %r15;
	add.s32 	%r926, %r674, 1;
	setp.ne.s32 	%p22, %r926, 5;
	@%p22 bra 	$L__BB0_5;
	st.local.u32 	[%rd1+4], %r937;
	st.local.v2.u32 	[%rd1+8], {%r936, %r935};
	st.local.v2.u32 	[%rd1+16], {%r934, %r933};
	setp.eq.s64 	%p23, %rd4, 1;
	@%p23 bra 	$L__BB0_115;
	mov.b32 	%r933, 0;
	mov.u32 	%r1026, %r933;
	mov.u32 	%r1027, %r933;
	mov.u32 	%r1028, %r933;
	mov.u32 	%r937, %r933;
	mov.u32 	%r1018, %r933;
$L__BB0_42:
	mul.wide.u32 	%rd18, %r1018, 4;
	add.s64 	%rd19, %rd1, %rd18;
	ld.local.u32 	%r190, [%rd19+4];
	shl.b32 	%r191, %r1018, 5;
	mov.b32 	%r1024, 0;
$L__BB0_43:
	.pragma "nounroll";
	shr.u32 	%r677, %r190, %r1024;
	and.b32  	%r678, %r677, 1;
	setp.eq.b32 	%p24, %r678, 1;
	not.pred 	%p25, %p24;
	add.s32 	%r679, %r191, %r1024;
	mul.lo.s32 	%r680, %r679, 5;
	mul.wide.u32 	%rd20, %r680, 4;
	add.s64 	%rd7, %rd5, %rd20;
	@%p25 bra 	$L__BB0_45;
	ld.global.u32 	%r681, [%rd7];
	xor.b32  	%r937, %r937, %r681;
	ld.global.u32 	%r682, [%rd7+4];
	xor.b32  	%r1028, %r1028, %r682;
	ld.global.u32 	%r683, [%rd7+8];
	xor.b32  	%r1027, %r1027, %r683;
	ld.global.u32 	%r684, [%rd7+12];
	xor.b32  	%r1026, %r1026, %r684;
	ld.global.u32 	%r685, [%rd7+16];
	xor.b32  	%r933, %r933, %r685;
$L__BB0_45:
	and.b32  	%r687, %r677, 2;
	setp.eq.s32 	%p26, %r687, 0;
	@%p26 bra 	$L__BB0_47;
	ld.global.u32 	%r688, [%rd7+20];
	xor.b32  	%r937, %r937, %r688;
	ld.global.u32 	%r689, [%rd7+24];
	xor.b32  	%r1028, %r1028, %r689;
	ld.global.u32 	%r690, [%rd7+28];
	xor.b32  	%r1027, %r1027, %r690;
	ld.global.u32 	%r691, [%rd7+32];
	xor.b32  	%r1026, %r1026, %r691;
	ld.global.u32 	%r692, [%rd7+36];
	xor.b32  	%r933, %r933, %r692;
$L__BB0_47:
	and.b32  	%r694, %r677, 4;
	setp.eq.s32 	%p27, %r694, 0;
	@%p27 bra 	$L__BB0_49;
	ld.global.u32 	%r695, [%rd7+40];
	xor.b32  	%r937, %r937, %r695;
	ld.global.u32 	%r696, [%rd7+44];
	xor.b32  	%r1028, %r1028, %r696;
	ld.global.u32 	%r697, [%rd7+48];
	xor.b32  	%r1027, %r1027, %r697;
	ld.global.u32 	%r698, [%rd7+52];
	xor.b32  	%r1026, %r1026, %r698;
	ld.global.u32 	%r699, [%rd7+56];
	xor.b32  	%r933, %r933, %r699;
$L__BB0_49:
	and.b32  	%r701, %r677, 8;
	setp.eq.s32 	%p28, %r701, 0;
	@%p28 bra 	$L__BB0_51;
	ld.global.u32 	%r702, [%rd7+60];
	xor.b32  	%r937, %r937, %r702;
	ld.global.u32 	%r703, [%rd7+64];
	xor.b32  	%r1028, %r1028, %r703;
	ld.global.u32 	%r704, [%rd7+68];
	xor.b32  	%r1027, %r1027, %r704;
	ld.global.u32 	%r705, [%rd7+72];
	xor.b32  	%r1026, %r1026, %r705;
	ld.global.u32 	%r706, [%rd7+76];
	xor.b32  	%r933, %r933, %r706;
$L__BB0_51:
	and.b32  	%r708, %r677, 16;
	setp.eq.s32 	%p29, %r708, 0;
	@%p29 bra 	$L__BB0_53;
	ld.global.u32 	%r709, [%rd7+80];
	xor.b32  	%r937, %r937, %r709;
	ld.global.u32 	%r710, [%rd7+84];
	xor.b32  	%r1028, %r1028, %r710;
	ld.global.u32 	%r711, [%rd7+88];
	xor.b32  	%r1027, %r1027, %r711;
	ld.global.u32 	%r712, [%rd7+92];
	xor.b32  	%r1026, %r1026, %r712;
	ld.global.u32 	%r713, [%rd7+96];
	xor.b32  	%r933, %r933, %r713;
$L__BB0_53:
	and.b32  	%r715, %r677, 32;
	setp.eq.s32 	%p30, %r715, 0;
	@%p30 bra 	$L__BB0_55;
	ld.global.u32 	%r716, [%rd7+100];
	xor.b32  	%r937, %r937, %r716;
	ld.global.u32 	%r717, [%rd7+104];
	xor.b32  	%r1028, %r1028, %r717;
	ld.global.u32 	%r718, [%rd7+108];
	xor.b32  	%r1027, %r1027, %r718;
	ld.global.u32 	%r719, [%rd7+112];
	xor.b32  	%r1026, %r1026, %r719;
	ld.global.u32 	%r720, [%rd7+116];
	xor.b32  	%r933, %r933, %r720;
$L__BB0_55:
	and.b32  	%r722, %r677, 64;
	setp.eq.s32 	%p31, %r722, 0;
	@%p31 bra 	$L__BB0_57;
	ld.global.u32 	%r723, [%rd7+120];
	xor.b32  	%r937, %r937, %r723;
	ld.global.u32 	%r724, [%rd7+124];
	xor.b32  	%r1028, %r1028, %r724;
	ld.global.u32 	%r725, [%rd7+128];
	xor.b32  	%r1027, %r1027, %r725;
	ld.global.u32 	%r726, [%rd7+132];
	xor.b32  	%r1026, %r1026, %r726;
	ld.global.u32 	%r727, [%rd7+136];
	xor.b32  	%r933, %r933, %r727;
$L__BB0_57:
	and.b32  	%r729, %r677, 128;
	setp.eq.s32 	%p32, %r729, 0;
	@%p32 bra 	$L__BB0_59;
	ld.global.u32 	%r730, [%rd7+140];
	xor.b32  	%r937, %r937, %r730;
	ld.global.u32 	%r731, [%rd7+144];
	xor.b32  	%r1028, %r1028, %r731;
	ld.global.u32 	%r732, [%rd7+148];
	xor.b32  	%r1027, %r1027, %r732;
	ld.global.u32 	%r733, [%rd7+152];
	xor.b32  	%r1026, %r1026, %r733;
	ld.global.u32 	%r734, [%rd7+156];
	xor.b32  	%r933, %r933, %r734;
$L__BB0_59:
	and.b32  	%r736, %r677, 256;
	setp.eq.s32 	%p33, %r736, 0;
	@%p33 bra 	$L__BB0_61;
	ld.global.u32 	%r737, [%rd7+160];
	xor.b32  	%r937, %r937, %r737;
	ld.global.u32 	%r738, [%rd7+164];
	xor.b32  	%r1028, %r1028, %r738;
	ld.global.u32 	%r739, [%rd7+168];
	xor.b32  	%r1027, %r1027, %r739;
	ld.global.u32 	%r740, [%rd7+172];
	xor.b32  	%r1026, %r1026, %r740;
	ld.global.u32 	%r741, [%rd7+176];
	xor.b32  	%r933, %r933, %r741;
$L__BB0_61:
	and.b32  	%r743, %r677, 512;
	setp.eq.s32 	%p34, %r743, 0;
	@%p34 bra 	$L__BB0_63;
	ld.global.u32 	%r744, [%rd7+180];
	xor.b32  	%r937, %r937, %r744;
	ld.global.u32 	%r745, [%rd7+184];
	xor.b32  	%r1028, %r1028, %r745;
	ld.global.u32 	%r746, [%rd7+188];
	xor.b32  	%r1027, %r1027, %r746;
	ld.global.u32 	%r747, [%rd7+192];
	xor.b32  	%r1026, %r1026, %r747;
	ld.global.u32 	%r748, [%rd7+196];
	xor.b32  	%r933, %r933, %r748;
$L__BB0_63:
	and.b32  	%r750, %r677, 1024;
	setp.eq.s32 	%p35, %r750, 0;
	@%p35 bra 	$L__BB0_65;
	ld.global.u32 	%r751, [%rd7+200];
	xor.b32  	%r937, %r937, %r751;
	ld.global.u32 	%r752, [%rd7+204];
	xor.b32  	%r1028, %r1028, %r752;
	ld.global.u32 	%r753, [%rd7+208];
	xor.b32  	%r1027, %r1027, %r753;
	ld.global.u32 	%r754, [%rd7+212];
	xor.b32  	%r1026, %r1026, %r754;
	ld.global.u32 	%r755, [%rd7+216];
	xor.b32  	%r933, %r933, %r755;
$L__BB0_65:
	and.b32  	%r757, %r677, 2048;
	setp.eq.s32 	%p36, %r757, 0;
	@%p36 bra 	$L__BB0_67;
	ld.global.u32 	%r758, [%rd7+220];
	xor.b32  	%r937, %r937, %r758;
	ld.global.u32 	%r759, [%rd7+224];
	xor.b32  	%r1028, %r1028, %r759;
	ld.global.u32 	%r760, [%rd7+228];
	xor.b32  	%r1027, %r1027, %r760;
	ld.global.u32 	%r761, [%rd7+232];
	xor.b32  	%r1026, %r1026, %r761;
	ld.global.u32 	%r762, [%rd7+236];
	xor.b32  	%r933, %r933, %r762;
$L__BB0_67:
	and.b32  	%r764, %r677, 4096;
	setp.eq.s32 	%p37, %r764, 0;
	@%p37 bra 	$L__BB0_69;
	ld.global.u32 	%r765, [%rd7+240];
	xor.b32  	%r937, %r937, %r765;
	ld.global.u32 	%r766, [%rd7+244];
	xor.b32  	%r1028, %r1028, %r766;
	ld.global.u32 	%r767, [%rd7+248];
	xor.b32  	%r1027, %r1027, %r767;
	ld.global.u32 	%r768, [%rd7+252];
	xor.b32  	%r1026, %r1026, %r768;
	ld.global.u32 	%r769, [%rd7+256];
	xor.b32  	%r933, %r933, %r769;
$L__BB0_69:
	and.b32  	%r771, %r677, 8192;
	setp.eq.s32 	%p38, %r771, 0;
	@%p38 bra 	$L__BB0_71;
	ld.global.u32 	%r772, [%rd7+260];
	xor.b32  	%r937, %r937, %r772;
	ld.global.u32 	%r773, [%rd7+264];
	xor.b32  	%r1028, %r1028, %r773;
	ld.global.u32 	%r774, [%rd7+268];
	xor.b32  	%r1027, %r1027, %r774;
	ld.global.u32 	%r775, [%rd7+272];
	xor.b32  	%r1026, %r1026, %r775;
	ld.global.u32 	%r776, [%rd7+276];
	xor.b32  	%r933, %r933, %r776;
$L__BB0_71:
	and.b32  	%r778, %r677, 16384;
	setp.eq.s32 	%p39, %r778, 0;
	@%p39 bra 	$L__BB0_73;
	ld.global.u32 	%r779, [%rd7+280];
	xor.b32  	%r937, %r937, %r779;
	ld.global.u32 	%r780, [%rd7+284];
	xor.b32  	%r1028, %r1028, %r780;
	ld.global.u32 	%r781, [%rd7+288];
	xor.b32  	%r1027, %r1027, %r781;
	ld.global.u32 	%r782, [%rd7+292];
	xor.b32  	%r1026, %r1026, %r782;
	ld.global.u32 	%r783, [%rd7+296];
	xor.b32  	%r933, %r933, %r783;
$L__BB0_73:
	and.b32  	%r785, %r677, 32768;
	setp.eq.s32 	%p40, %r785, 0;
	@%p40 bra 	$L__BB0_75;
	ld.global.u32 	%r786, [%rd7+300];
	xor.b32  	%r937, %r937, %r786;
	ld.global.u32 	%r787, [%rd7+304];
	xor.b32  	%r1028, %r1028, %r787;
	ld.global.u32 	%r788, [%rd7+308];
	xor.b32  	%r1027, %r1027, %r788;
	ld.global.u32 	%r789, [%rd7+312];
	xor.b32  	%r1026, %r1026, %r789;
	ld.global.u32 	%r790, [%rd7+316];
	xor.b32  	%r933, %r933, %r790;
$L__BB0_75:
	add.s32 	%r1024, %r1024, 16;
	setp.ne.s32 	%p41, %r1024, 32;
	@%p41 bra 	$L__BB0_43;
	mad.lo.s32 	%r791, %r1018, -31, %r191;
	add.s32 	%r1018, %r791, 1;
	setp.ne.s32 	%p42, %r1018, 5;
	@%p42 bra 	$L__BB0_42;
	st.local.u32 	[%rd1+4], %r937;
	st.local.v2.u32 	[%rd1+8], {%r1028, %r1027};
	st.local.v2.u32 	[%rd1+16], {%r1026, %r933};
	setp.ne.s64 	%p43, %rd4, 3;
	@%p43 bra 	$L__BB0_115;
	mov.b32 	%r933, 0;
	mov.u32 	%r1118, %r933;
	mov.u32 	%r1119, %r933;
	mov.u32 	%r1120, %r933;
	mov.u32 	%r937, %r933;
	mov.u32 	%r1110, %r933;
$L__BB0_79:
	mul.wide.u32 	%rd21, %r1110, 4;
	add.s64 	%rd22, %rd1, %rd21;
	ld.local.u32 	%r366, [%rd22+4];
	shl.b32 	%r367, %r1110, 5;
	mov.b32 	%r1116, 0;
$L__BB0_80:
	.pragma "nounroll";
	shr.u32 	%r794, %r366, %r1116;
	and.b32  	%r795, %r794, 1;
	setp.eq.b32 	%p44, %r795, 1;
	not.pred 	%p45, %p44;
	add.s32 	%r796, %r367, %r1116;
	mul.lo.s32 	%r797, %r796, 5;
	mul.wide.u32 	%rd23, %r797, 4;
	add.s64 	%rd8, %rd5, %rd23;
	@%p45 bra 	$L__BB0_82;
	ld.global.u32 	%r798, [%rd8];
	xor.b32  	%r937, %r937, %r798;
	ld.global.u32 	%r799, [%rd8+4];
	xor.b32  	%r1120, %r1120, %r799;
	ld.global.u32 	%r800, [%rd8+8];
	xor.b32  	%r1119, %r1119, %r800;
	ld.global.u32 	%r801, [%rd8+12];
	xor.b32  	%r1118, %r1118, %r801;
	ld.global.u32 	%r802, [%rd8+16];
	xor.b32  	%r933, %r933, %r802;
$L__BB0_82:
	and.b32  	%r804, %r794, 2;
	setp.eq.s32 	%p46, %r804, 0;
	@%p46 bra 	$L__BB0_84;
	ld.global.u32 	%r805, [%rd8+20];
	xor.b32  	%r937, %r937, %r805;
	ld.global.u32 	%r806, [%rd8+24];
	xor.b32  	%r1120, %r1120, %r806;
	ld.global.u32 	%r807, [%rd8+28];
	xor.b32  	%r1119, %r1119, %r807;
	ld.global.u32 	%r808, [%rd8+32];
	xor.b32  	%r1118, %r1118, %r808;
	ld.global.u32 	%r809, [%rd8+36];
	xor.b32  	%r933, %r933, %r809;
$L__BB0_84:
	and.b32  	%r811, %r794, 4;
	setp.eq.s32 	%p47, %r811, 0;
	@%p47 bra 	$L__BB0_86;
	ld.global.u32 	%r812, [%rd8+40];
	xor.b32  	%r937, %r937, %r812;
	ld.global.u32 	%r813, [%rd8+44];
	xor.b32  	%r1120, %r1120, %r813;
	ld.global.u32 	%r814, [%rd8+48];
	xor.b32  	%r1119, %r1119, %r814;
	ld.global.u32 	%r815, [%rd8+52];
	xor.b32  	%r1118, %r1118, %r815;
	ld.global.u32 	%r816, [%rd8+56];
	xor.b32  	%r933, %r933, %r816;
$L__BB0_86:
	and.b32  	%r818, %r794, 8;
	setp.eq.s32 	%p48, %r818, 0;
	@%p48 bra 	$L__BB0_88;
	ld.global.u32 	%r819, [%rd8+60];
	xor.b32  	%r937, %r937, %r819;
	ld.global.u32 	%r820, [%rd8+64];
	xor.b32  	%r1120, %r1120, %r820;
	ld.global.u32 	%r821, [%rd8+68];
	xor.b32  	%r1119, %r1119, %r821;
	ld.global.u32 	%r822, [%rd8+72];
	xor.b32  	%r1118, %r1118, %r822;
	ld.global.u32 	%r823, [%rd8+76];
	xor.b32  	%r933, %r933, %r823;
$L__BB0_88:
	and.b32  	%r825, %r794, 16;
	setp.eq.s32 	%p49, %r825, 0;
	@%p49 bra 	$L__BB0_90;
	ld.global.u32 	%r826, [%rd8+80];
	xor.b32  	%r937, %r937, %r826;
	ld.global.u32 	%r827, [%rd8+84];
	xor.b32  	%r1120, %r1120, %r827;
	ld.global.u32 	%r828, [%rd8+88];
	xor.b32  	%r1119, %r1119, %r828;
	ld.global.u32 	%r829, [%rd8+92];
	xor.b32  	%r1118, %r1118, %r829;
	ld.global.u32 	%r830, [%rd8+96];
	xor.b32  	%r933, %r933, %r830;
$L__BB0_90:
	and.b32  	%r832, %r794, 32;
	setp.eq.s32 	%p50, %r832, 0;
	@%p50 bra 	$L__BB0_92;
	ld.global.u32 	%r833, [%rd8+100];
	xor.b32  	%r937, %r937, %r833;
	ld.global.u32 	%r834, [%rd8+104];
	xor.b32  	%r1120, %r1120, %r834;
	ld.global.u32 	%r835, [%rd8+108];
	xor.b32  	%r1119, %r1119, %r835;
	ld.global.u32 	%r836, [%rd8+112];
	xor.b32  	%r1118, %r1118, %r836;
	ld.global.u32 	%r837, [%rd8+116];
	xor.b32  	%r933, %r933, %r837;
$L__BB0_92:
	and.b32  	%r839, %r794, 64;
	setp.eq.s32 	%p51, %r839, 0;
	@%p51 bra 	$L__BB0_94;
	ld.global.u32 	%r840, [%rd8+120];
	xor.b32  	%r937, %r937, %r840;
	ld.global.u32 	%r841, [%rd8+124];
	xor.b32  	%r1120, %r1120, %r841;
	ld.global.u32 	%r842, [%rd8+128];
	xor.b32  	%r1119, %r1119, %r842;
	ld.global.u32 	%r843, [%rd8+132];
	xor.b32  	%r1118, %r1118, %r843;
	ld.global.u32 	%r844, [%rd8+136];
	xor.b32  	%r933, %r933, %r844;
$L__BB0_94:
	and.b32  	%r846, %r794, 128;
	setp.eq.s32 	%p52, %r846, 0;
	@%p52 bra 	$L__BB0_96;
	ld.global.u32 	%r847, [%rd8+140];
	xor.b32  	%r937, %r937, %r847;
	ld.global.u32 	%r848, [%rd8+144];
	xor.b32  	%r1120, %r1120, %r848;
	ld.global.u32 	%r849, [%rd8+148];
	xor.b32  	%r1119, %r1119, %r849;
	ld.global.u32 	%r850, [%rd8+152];
	xor.b32  	%r1118, %r1118, %r850;
	ld.global.u32 	%r851, [%rd8+156];
	xor.b32  	%r933, %r933, %r851;
$L__BB0_96:
	and.b32  	%r853, %r794, 256;
	setp.eq.s32 	%p53, %r853, 0;
	@%p53 bra 	$L__BB0_98;
	ld.global.u32 	%r854, [%rd8+160];
	xor.b32  	%r937, %r937, %r854;
	ld.global.u32 	%r855, [%rd8+164];
	xor.b32  	%r1120, %r1120, %r855;
	ld.global.u32 	%r856, [%rd8+168];
	xor.b32  	%r1119, %r1119, %r856;
	ld.global.u32 	%r857, [%rd8+172];
	xor.b32  	%r1118, %r1118, %r857;
	ld.global.u32 	%r858, [%rd8+176];
	xor.b32  	%r933, %r933, %r858;
$L__BB0_98:
	and.b32  	%r860, %r794, 512;
	setp.eq.s32 	%p54, %r860, 0;
	@%p54 bra 	$L__BB0_100;
	ld.global.u32 	%r861, [%rd8+180];
	xor.b32  	%r937, %r937, %r861;
	ld.global.u32 	%r862, [%rd8+184];
	xor.b32  	%r1120, %r1120, %r862;
	ld.global.u32 	%r863, [%rd8+188];
	xor.b32  	%r1119, %r1119, %r863;
	ld.global.u32 	%r864, [%rd8+192];
	xor.b32  	%r1118, %r1118, %r864;
	ld.global.u32 	%r865, [%rd8+196];
	xor.b32  	%r933, %r933, %r865;
$L__BB0_100:
	and.b32  	%r867, %r794, 1024;
	setp.eq.s32 	%p55, %r867, 0;
	@%p55 bra 	$L__BB0_102;
	ld.global.u32 	%r868, [%rd8+200];
	xor.b32  	%r937, %r937, %r868;
	ld.global.u32 	%r869, [%rd8+204];
	xor.b32  	%r1120, %r1120, %r869;
	ld.global.u32 	%r870, [%rd8+208];
	xor.b32  	%r1119, %r1119, %r870;
	ld.global.u32 	%r871, [%rd8+212];
	xor.b32  	%r1118, %r1118, %r871;
	ld.global.u32 	%r872, [%rd8+216];
	xor.b32  	%r933, %r933, %r872;
$L__BB0_102:
	and.b32  	%r874, %r794, 2048;
	setp.eq.s32 	%p56, %r874, 0;
	@%p56 bra 	$L__BB0_104;
	ld.global.u32 	%r875, [%rd8+220];
	xor.b32  	%r937, %r937, %r875;
	ld.global.u32 	%r876, [%rd8+224];
	xor.b32  	%r1120, %r1120, %r876;
	ld.global.u32 	%r877, [%rd8+228];
	xor.b32  	%r1119, %r1119, %r877;
	ld.global.u32 	%r878, [%rd8+232];
	xor.b32  	%r1118, %r1118, %r878;
	ld.global.u32 	%r879, [%rd8+236];
	xor.b32  	%r933, %r933, %r879;
$L__BB0_104:
	and.b32  	%r881, %r794, 4096;
	setp.eq.s32 	%p57, %r881, 0;
	@%p57 bra 	$L__BB0_106;
	ld.global.u32 	%r882, [%rd8+240];
	xor.b32  	%r937, %r937, %r882;
	ld.global.u32 	%r883, [%rd8+244];
	xor.b32  	%r1120, %r1120, %r883;
	ld.global.u32 	%r884, [%rd8+248];
	xor.b32  	%r1119, %r1119, %r884;
	ld.global.u32 	%r885, [%rd8+252];
	xor.b32  	%r1118, %r1118, %r885;
	ld.global.u32 	%r886, [%rd8+256];
	xor.b32  	%r933, %r933, %r886;
$L__BB0_106:
	and.b32  	%r888, %r794, 8192;
	setp.eq.s32 	%p58, %r888, 0;
	@%p58 bra 	$L__BB0_108;
	ld.global.u32 	%r889, [%rd8+260];
	xor.b32  	%r937, %r937, %r889;
	ld.global.u32 	%r890, [%rd8+264];
	xor.b32  	%r1120, %r1120, %r890;
	ld.global.u32 	%r891, [%rd8+268];
	xor.b32  	%r1119, %r1119, %r891;
	ld.global.u32 	%r892, [%rd8+272];
	xor.b32  	%r1118, %r1118, %r892;
	ld.global.u32 	%r893, [%rd8+276];
	xor.b32  	%r933, %r933, %r893;
$L__BB0_108:
	and.b32  	%r895, %r794, 16384;
	setp.eq.s32 	%p59, %r895, 0;
	@%p59 bra 	$L__BB0_110;
	ld.global.u32 	%r896, [%rd8+280];
	xor.b32  	%r937, %r937, %r896;
	ld.global.u32 	%r897, [%rd8+284];
	xor.b32  	%r1120, %r1120, %r897;
	ld.global.u32 	%r898, [%rd8+288];
	xor.b32  	%r1119, %r1119, %r898;
	ld.global.u32 	%r899, [%rd8+292];
	xor.b32  	%r1118, %r1118, %r899;
	ld.global.u32 	%r900, [%rd8+296];
	xor.b32  	%r933, %r933, %r900;
$L__BB0_110:
	and.b32  	%r902, %r794, 32768;
	setp.eq.s32 	%p60, %r902, 0;
	@%p60 bra 	$L__BB0_112;
	ld.global.u32 	%r903, [%rd8+300];
	xor.b32  	%r937, %r937, %r903;
	ld.global.u32 	%r904, [%rd8+304];
	xor.b32  	%r1120, %r1120, %r904;
	ld.global.u32 	%r905, [%rd8+308];
	xor.b32  	%r1119, %r1119, %r905;
	ld.global.u32 	%r906, [%rd8+312];
	xor.b32  	%r1118, %r1118, %r906;
	ld.global.u32 	%r907, [%rd8+316];
	xor.b32  	%r933, %r933, %r907;
$L__BB0_112:
	add.s32 	%r1116, %r1116, 16;
	setp.ne.s32 	%p61, %r1116, 32;
	@%p61 bra 	$L__BB0_80;
	mad.lo.s32 	%r908, %r1110, -31, %r367;
	add.s32 	%r1110, %r908, 1;
	setp.ne.s32 	%p62, %r1110, 5;
	@%p62 bra 	$L__BB0_79;
	st.local.u32 	[%rd1+4], %r937;
	st.local.v2.u32 	[%rd1+8], {%r1120, %r1119};
	st.local.v2.u32 	[%rd1+16], {%r1118, %r933};
$L__BB0_115:
	shr.u64 	%rd27, %rd3, 2;
	add.s32 	%r920, %r920, 1;
	setp.gt.u64 	%p63, %rd3, 3;
	@%p63 bra 	$L__BB0_3;
$L__BB0_116:
	shr.u32 	%r909, %r937, 2;
	xor.b32  	%r910, %r909, %r937;
	shl.b32 	%r911, %r933, 4;
	shl.b32 	%r912, %r910, 1;
	xor.b32  	%r913, %r912, %r911;
	xor.b32  	%r914, %r913, %r910;
	xor.b32  	%r915, %r914, %r933;
	add.s32 	%r916, %r2, %r915;
	add.s32 	%r917, %r916, 362437;
	cvt.rn.f32.u32 	%f1, %r917;
	fma.rn.f32 	%f2, %f1, 0f2F800000, 0f2F000000;
	mul.f32 	%f3, %f2, 0f3DCCCCCD;
	cvta.to.global.u64 	%rd24, %rd10;
	shl.b64 	%rd25, %rd2, 2;
	add.s64 	%rd26, %rd24, %rd25;
	st.global.f32 	[%rd26], %f3;
$L__BB0_117:
	ret;

}
	// .globl	_Z13epsilonGreedyPfPiiif
.visible .entry _Z13epsilonGreedyPfPiiif(
	.param .u64 .ptr .align 1 _Z13epsilonGreedyPfPiiif_param_0,
	.param .u64 .ptr .align 1 _Z13epsilonGreedyPfPiiif_param_1,
	.param .u32 _Z13epsilonGreedyPfPiiif_param_2,
	.param .u32 _Z13epsilonGreedyPfPiiif_param_3,
	.param .f32 _Z13epsilonGreedyPfPiiif_param_4
)
{
	.local .align 8 .b8 	__local_depot1[48];
	.reg .b64 	%SP;
	.reg .b64 	%SPL;
	.reg .pred 	%p<103>;
	.reg .b32 	%r<1326>;
	.reg .b32 	%f<75>;
	.reg .b64 	%rd<41>;

	mov.u64 	%SPL, __local_depot1;
	ld.param.u64 	%rd13, [_Z13epsilonGreedyPfPiiif_param_0];
	ld.param.u64 	%rd14, [_Z13epsilonGreedyPfPiiif_param_1];
	ld.param.u32 	%r582, [_Z13epsilonGreedyPfPiiif_param_2];
	ld.param.u32 	%r581, [_Z13epsilonGreedyPfPiiif_param_3];
	cvta.to.global.u64 	%rd1, %rd13;
	cvta.to.global.u64 	%rd2, %rd14;
	mov.u32 	%r583, %ctaid.x;
	mov.u32 	%r584, %ntid.x;
	mov.u32 	%r585, %tid.x;
	mad.lo.s32 	%r1, %r583, %r584, %r585;
	setp.ge.s32 	%p1, %r1, %r582;
	@%p1 bra 	$L__BB1_131;
	add.u64 	%rd3, %SPL, 0;
	// begin inline asm
	mov.u64 	%rd15, %clock64;
	// end inline asm
	cvt.s64.s32 	%rd4, %r1;
	cvt.u32.u64 	%r586, %rd15;
	xor.b32  	%r587, %r586, -1429050551;
	mul.lo.s32 	%r588, %r587, 1099087573;
	{ .reg .b32 tmp; mov.b64 {tmp, %r589}, %rd15; }
	xor.b32  	%r590, %r589, -136515619;
	mul.lo.s32 	%r591, %r590, -1703105765;
	add.s32 	%r592, %r588, %r591;
	add.s32 	%r2, %r592, 6615241;
	add.s32 	%r1043, %r588, 123456789;
	st.local.v2.u32 	[%rd3], {%r2, %r1043};
	xor.b32  	%r1042, %r588, 362436069;
	add.s32 	%r593, %r591, 521288629;
	st.local.v2.u32 	[%rd3+8], {%r1042, %r593};
	xor.b32  	%r594, %r591, 88675123;
	add.s32 	%r1039, %r588, 5783321;
	st.local.v2.u32 	[%rd3+16], {%r594, %r1039};
	setp.eq.s32 	%p2, %r1, 0;
	@%p2 bra 	$L__BB1_116;
	mov.b32 	%r1026, 0;
	mov.u64 	%rd40, %rd4;
$L__BB1_3:
	mov.u64 	%rd5, %rd40;
	and.b64  	%rd6, %rd5, 3;
	setp.eq.s64 	%p3, %rd6, 0;
	@%p3 bra 	$L__BB1_115;
	mul.wide.u32 	%rd17, %r1026, 3200;
	mov.u64 	%rd18, precalc_xorwow_matrix;
	add.s64 	%rd7, %rd18, %rd17;
	mov.b32 	%r1039, 0;
	mov.u32 	%r1040, %r1039;
	mov.u32 	%r1041, %r1039;
	mov.u32 	%r1042, %r1039;
	mov.u32 	%r1043, %r1039;
	mov.u32 	%r1032, %r1039;
$L__BB1_5:
	mul.wide.u32 	%rd19, %r1032, 4;
	add.s64 	%rd20, %rd3, %rd19;
	ld.local.u32 	%r16, [%rd20+4];
	shl.b32 	%r17, %r1032, 5;
	mov.b32 	%r1038, 0;
$L__BB1_6:
	.pragma "nounroll";
	shr.u32 	%r598, %r16, %r1038;
	and.b32  	%r599, %r598, 1;
	setp.eq.b32 	%p4, %r599, 1;
	not.pred 	%p5, %p4;
	add.s32 	%r600, %r17, %r1038;
	mul.lo.s32 	%r601, %r600, 5;
	mul.wide.u32 	%rd21, %r601, 4;
	add.s64 	%rd8, %rd7, %rd21;
	@%p5 bra 	$L__BB1_8;
	ld.global.u32 	%r602, [%rd8];
	xor.b32  	%r1043, %r1043, %r602;
	ld.global.u32 	%r603, [%rd8+4];
	xor.b32  	%r1042, %r1042, %r603;
	ld.global.u32 	%r604, [%rd8+8];
	xor.b32  	%r1041, %r1041, %r604;
	ld.global.u32 	%r605, [%rd8+12];
	xor.b32  	%r1040, %r1040, %r605;
	ld.global.u32 	%r606, [%rd8+16];
	xor.b32  	%r1039, %r1039, %r606;
$L__BB1_8:
	and.b32  	%r608, %r598, 2;
	setp.eq.s32 	%p6, %r608, 0;
	@%p6 bra 	$L__BB1_10;
	ld.global.u32 	%r609, [%rd8+20];
	xor.b32  	%r1043, %r1043, %r609;
	ld.global.u32 	%r610, [%rd8+24];
	xor.b32  	%r1042, %r1042, %r610;
	ld.global.u32 	%r611, [%rd8+28];
	xor.b32  	%r1041, %r1041, %r611;
	ld.global.u32 	%r612, [%rd8+32];
	xor.b32  	%r1040, %r1040, %r612;
	ld.global.u32 	%r613, [%rd8+36];
	xor.b32  	%r1039, %r1039, %r613;
$L__BB1_10:
	and.b32  	%r615, %r598, 4;
	setp.eq.s32 	%p7, %r615, 0;
	@%p7 bra 	$L__BB1_12;
	ld.global.u32 	%r616, [%rd8+40];
	xor.b32  	%r1043, %r1043, %r616;
	ld.global.u32 	%r617, [%rd8+44];
	xor.b32  	%r1042, %r1042, %r617;
	ld.global.u32 	%r618, [%rd8+48];
	xor.b32  	%r1041, %r1041, %r618;
	ld.global.u32 	%r619, [%rd8+52];
	xor.b32  	%r1040, %r1040, %r619;
	ld.global.u32 	%r620, [%rd8+56];
	xor.b32  	%r1039, %r1039, %r620;
$L__BB1_12:
	and.b32  	%r622, %r598, 8;
	setp.eq.s32 	%p8, %r622, 0;
	@%p8 bra 	$L__BB1_14;
	ld.global.u32 	%r623, [%rd8+60];
	xor.b32  	%r1043, %r1043, %r623;
	ld.global.u32 	%r624, [%rd8+64];
	xor.b32  	%r1042, %r1042, %r624;
	ld.global.u32 	%r625, [%rd8+68];
	xor.b32  	%r1041, %r1041, %r625;
	ld.global.u32 	%r626, [%rd8+72];
	xor.b32  	%r1040, %r1040, %r626;
	ld.global.u32 	%r627, [%rd8+76];
	xor.b32  	%r1039, %r1039, %r627;
$L__BB1_14:
	and.b32  	%r629, %r598, 16;
	setp.eq.s32 	%p9, %r629, 0;
	@%p9 bra 	$L__BB1_16;
	ld.global.u32 	%r630, [%rd8+80];
	xor.b32  	%r1043, %r1043, %r630;
	ld.global.u32 	%r631, [%rd8+84];
	xor.b32  	%r1042, %r1042, %r631;
	ld.global.u32 	%r632, [%rd8+88];
	xor.b32  	%r1041, %r1041, %r632;
	ld.global.u32 	%r633, [%rd8+92];
	xor.b32  	%r1040, %r1040, %r633;
	ld.global.u32 	%r634, [%rd8+96];
	xor.b32  	%r1039, %r1039, %r634;
$L__BB1_16:
	and.b32  	%r636, %r598, 32;
	setp.eq.s32 	%p10, %r636, 0;
	@%p10 bra 	$L__BB1_18;
	ld.global.u32 	%r637, [%rd8+100];
	xor.b32  	%r1043, %r1043, %r637;
	ld.global.u32 	%r638, [%rd8+104];
	xor.b32  	%r1042, %r1042, %r638;
	ld.global.u32 	%r639, [%rd8+108];
	xor.b32  	%r1041, %r1041, %r639;
	ld.global.u32 	%r640, [%rd8+112];
	xor.b32  	%r1040, %r1040, %r640;
	ld.global.u32 	%r641, [%rd8+116];
	xor.b32  	%r1039, %r1039, %r641;
$L__BB1_18:
	and.b32  	%r643, %r598, 64;
	setp.eq.s32 	%p11, %r643, 0;
	@%p11 bra 	$L__BB1_20;
	ld.global.u32 	%r644, [%rd8+120];
	xor.b32  	%r1043, %r1043, %r644;
	ld.global.u32 	%r645, [%rd8+124];
	xor.b32  	%r1042, %r1042, %r645;
	ld.global.u32 	%r646, [%rd8+128];
	xor.b32  	%r1041, %r1041, %r646;
	ld.global.u32 	%r647, [%rd8+132];
	xor.b32  	%r1040, %r1040, %r647;
	ld.global.u32 	%r648, [%rd8+136];
	xor.b32  	%r1039, %r1039, %r648;
$L__BB1_20:
	and.b32  	%r650, %r598, 128;
	setp.eq.s32 	%p12, %r650, 0;
	@%p12 bra 	$L__BB1_22;
	ld.global.u32 	%r651, [%rd8+140];
	xor.b32  	%r1043, %r1043, %r651;
	ld.global.u32 	%r652, [%rd8+144];
	xor.b32  	%r1042, %r1042, %r652;
	ld.global.u32 	%r653, [%rd8+148];
	xor.b32  	%r1041, %r1041, %r653;
	ld.global.u32 	%r654, [%rd8+152];
	xor.b32  	%r1040, %r1040, %r654;
	ld.global.u32 	%r655, [%rd8+156];
	xor.b32  	%r1039, %r1039, %r655;
$L__BB1_22:
	and.b32  	%r657, %r598, 256;
	setp.eq.s32 	%p13, %r657, 0;
	@%p13 bra 	$L__BB1_24;
	ld.global.u32 	%r658, [%rd8+160];
	xor.b32  	%r1043, %r1043, %r658;
	ld.global.u32 	%r659, [%rd8+164];
	xor.b32  	%r1042, %r1042, %r659;
	ld.global.u32 	%r660, [%rd8+168];
	xor.b32  	%r1041, %r1041, %r660;
	ld.global.u32 	%r661, [%rd8+172];
	xor.b32  	%r1040, %r1040, %r661;
	ld.global.u32 	%r662, [%rd8+176];
	xor.b32  	%r1039, %r1039, %r662;
$L__BB1_24:
	and.b32  	%r664, %r598, 512;
	setp.eq.s32 	%p14, %r664, 0;
	@%p14 bra 	$L__BB1_26;
	ld.global.u32 	%r665, [%rd8+180];
	xor.b32  	%r1043, %r1043, %r665;
	ld.global.u32 	%r666, [%rd8+184];
	xor.b32  	%r1042, %r1042, %r666;
	ld.global.u32 	%r667, [%rd8+188];
	xor.b32  	%r1041, %r1041, %r667;
	ld.global.u32 	%r668, [%rd8+192];
	xor.b32  	%r1040, %r1040, %r668;
	ld.global.u32 	%r669, [%rd8+196];
	xor.b32  	%r1039, %r1039, %r669;
$L__BB1_26:
	and.b32  	%r671, %r598, 1024;
	setp.eq.s32 	%p15, %r671, 0;
	@%p15 bra 	$L__BB1_28;
	ld.global.u32 	%r672, [%rd8+200];
	xor.b32  	%r1043, %r1043, %r672;
	ld.global.u32 	%r673, [%rd8+204];
	xor.b32  	%r1042, %r1042, %r673;
	ld.global.u32 	%r674, [%rd8+208];
	xor.b32  	%r1041, %r1041, %r674;
	ld.global.u32 	%r675, [%rd8+212];
	xor.b32  	%r1040, %r1040, %r675;
	ld.global.u32 	%r676, [%rd8+216];
	xor.b32  	%r1039, %r1039, %r676;
$L__BB1_28:
	and.b32  	%r678, %r598, 2048;
	setp.eq.s32 	%p16, %r678, 0;
	@%p16 bra 	$L__BB1_30;
	ld.global.u32 	%r679, [%rd8+220];
	xor.b32  	%r1043, %r1043, %r679;
	ld.global.u32 	%r680, [%rd8+224];
	xor.b32  	%r1042, %r1042, %r680;
	ld.global.u32 	%r681, [%rd8+228];
	xor.b32  	%r1041, %r1041, %r681;
	ld.global.u32 	%r682, [%rd8+232];
	xor.b32  	%r1040, %r1040, %r682;
	ld.global.u32 	%r683, [%rd8+236];
	xor.b32  	%r1039, %r1039, %r683;
$L__BB1_30:
	and.b32  	%r685, %r598, 4096;
	setp.eq.s32 	%p17, %r685, 0;
	@%p17 bra 	$L__BB1_32;
	ld.global.u32 	%r686, [%rd8+240];
	xor.b32  	%r1043, %r1043, %r686;
	ld.global.u32 	%r687, [%rd8+244];
	xor.b32  	%r1042, %r1042, %r687;
	ld.global.u32 	%r688, [%rd8+248];
	xor.b32  	%r1041, %r1041, %r688;
	ld.global.u32 	%r689, [%rd8+252];
	xor.b32  	%r1040, %r1040, %r689;
	ld.global.u32 	%r690, [%rd8+256];
	xor.b32  	%r1039, %r1039, %r690;
$L__BB1_32:
	and.b32  	%r692, %r598, 8192;
	setp.eq.s32 	%p18, %r692, 0;
	@%p18 bra 	$L__BB1_34;
	ld.global.u32 	%r693, [%rd8+260];
	xor.b32  	%r1043, %r1043, %r693;
	ld.global.u32 	%r694, [%rd8+264];
	xor.b32  	%r1042, %r1042, %r694;
	ld.global.u32 	%r695, [%rd8+268];
	xor.b32  	%r1041, %r1041, %r695;
	ld.global.u32 	%r696, [%rd8+272];
	xor.b32  	%r1040, %r1040, %r696;
	ld.global.u32 	%r697, [%rd8+276];
	xor.b32  	%r1039, %r1039, %r697;
$L__BB1_34:
	and.b32  	%r699, %r598, 16384;
	setp.eq.s32 	%p19, %r699, 0;
	@%p19 bra 	$L__BB1_36;
	ld.global.u32 	%r700, [%rd8+280];
	xor.b32  	%r1043, %r1043, %r700;
	ld.global.u32 	%r701, [%rd8+284];
	xor.b32  	%r1042, %r1042, %r701;
	ld.global.u32 	%r702, [%rd8+288];
	xor.b32  	%r1041, %r1041, %r702;
	ld.global.u32 	%r703, [%rd8+292];
	xor.b32  	%r1040, %r1040, %r703;
	ld.global.u32 	%r704, [%rd8+296];
	xor.b32  	%r1039, %r1039, %r704;
$L__BB1_36:
	and.b32  	%r706, %r598, 32768;
	setp.eq.s32 	%p20, %r706, 0;
	@%p20 bra 	$L__BB1_38;
	ld.global.u32 	%r707, [%rd8+300];
	xor.b32  	%r1043, %r1043, %r707;
	ld.global.u32 	%r708, [%rd8+304];
	xor.b32  	%r1042, %r1042, %r708;
	ld.global.u32 	%r709, [%rd8+308];
	xor.b32  	%r1041, %r1041, %r709;
	ld.global.u32 	%r710, [%rd8+312];
	xor.b32  	%r1040, %r1040, %r710;
	ld.global.u32 	%r711, [%rd8+316];
	xor.b32  	%r1039, %r1039, %r711;
$L__BB1_38:
	add.s32 	%r1038, %r1038, 16;
	setp.ne.s32 	%p21, %r1038, 32;
	@%p21 bra 	$L__BB1_6;
	mad.lo.s32 	%r712, %r1032, -31, %r17;
	add.s32 	%r1032, %r712, 1;
	setp.ne.s32 	%p22, %r1032, 5;
	@%p22 bra 	$L__BB1_5;
	st.local.u32 	[%rd3+4], %r1043;
	st.local.v2.u32 	[%rd3+8], {%r1042, %r1041};
	st.local.v2.u32 	[%rd3+16], {%r1040, %r1039};
	setp.eq.s64 	%p23, %rd6, 1;
	@%p23 bra 	$L__BB1_115;
	mov.b32 	%r1039, 0;
	mov.u32 	%r1132, %r1039;
	mov.u32 	%r1133, %r1039;
	mov.u32 	%r1042, %r1039;
	mov.u32 	%r1043, %r1039;
	mov.u32 	%r1124, %r1039;
$L__BB1_42:
	mul.wide.u32 	%rd22, %r1124, 4;
	add.s64 	%rd23, %rd3, %rd22;
	ld.local.u32 	%r192, [%rd23+4];
	shl.b32 	%r193, %r1124, 5;
	mov.b32 	%r1130, 0;
$L__BB1_43:
	.pragma "nounroll";
	shr.u32 	%r715, %r192, %r1130;
	and.b32  	%r716, %r715, 1;
	setp.eq.b32 	%p24, %r716, 1;
	not.pred 	%p25, %p24;
	add.s32 	%r717, %r193, %r1130;
	mul.lo.s32 	%r718, %r717, 5;
	mul.wide.u32 	%rd24, %r718, 4;
	add.s64 	%rd9, %rd7, %rd24;
	@%p25 bra 	$L__BB1_45;
	ld.global.u32 	%r719, [%rd9];
	xor.b32  	%r1043, %r1043, %r719;
	ld.global.u32 	%r720, [%rd9+4];
	xor.b32  	%r1042, %r1042, %r720;
	ld.global.u32 	%r721, [%rd9+8];
	xor.b32  	%r1133, %r1133, %r721;
	ld.global.u32 	%r722, [%rd9+12];
	xor.b32  	%r1132, %r1132, %r722;
	ld.global.u32 	%r723, [%rd9+16];
	xor.b32  	%r1039, %r1039, %r723;
$L__BB1_45:
	and.b32  	%r725, %r715, 2;
	setp.eq.s32 	%p26, %r725, 0;
	@%p26 bra 	$L__BB1_47;
	ld.global.u32 	%r726, [%rd9+20];
	xor.b32  	%r1043, %r1043, %r726;
	ld.global.u32 	%r727, [%rd9+24];
	xor.b32  	%r1042, %r1042, %r727;
	ld.global.u32 	%r728, [%rd9+28];
	xor.b32  	%r1133, %r1133, %r728;
	ld.global.u32 	%r729, [%rd9+32];
	xor.b32  	%r1132, %r1132, %r729;
	ld.global.u32 	%r730, [%rd9+36];
	xor.b32  	%r1039, %r1039, %r730;
$L__BB1_47:
	and.b32  	%r732, %r715, 4;
	setp.eq.s32 	%p27, %r732, 0;
	@%p27 bra 	$L__BB1_49;
	ld.global.u32 	%r733, [%rd9+40];
	xor.b32  	%r1043, %r1043, %r733;
	ld.global.u32 	%r734, [%rd9+44];
	xor.b32  	%r1042, %r1042, %r734;
	ld.global.u32 	%r735, [%rd9+48];
	xor.b32  	%r1133, %r1133, %r735;
	ld.global.u32 	%r736, [%rd9+52];
	xor.b32  	%r1132, %r1132, %r736;
	ld.global.u32 	%r737, [%rd9+56];
	xor.b32  	%r1039, %r1039, %r737;
$L__BB1_49:
	and.b32  	%r739, %r715, 8;
	setp.eq.s32 	%p28, %r739, 0;
	@%p28 bra 	$L__BB1_51;
	ld.global.u32 	%r740, [%rd9+60];
	xor.b32  	%r1043, %r1043, %r740;
	ld.global.u32 	%r741, [%rd9+64];
	xor.b32  	%r1042, %r1042, %r741;
	ld.global.u32 	%r742, [%rd9+68];
	xor.b32  	%r1133, %r1133, %r742;
	ld.global.u32 	%r743, [%rd9+72];
	xor.b32  	%r1132, %r1132, %r743;
	ld.global.u32 	%r744, [%rd9+76];
	xor.b32  	%r1039, %r1039, %r744;
$L__BB1_51:
	and.b32  	%r746, %r715, 16;
	setp.eq.s32 	%p29, %r746, 0;
	@%p29 bra 	$L__BB1_53;
	ld.global.u32 	%r747, [%rd9+80];
	xor.b32  	%r1043, %r1043, %r747;
	ld.global.u32 	%r748, [%rd9+84];
	xor.b32  	%r1042, %r1042, %r748;
	ld.global.u32 	%r749, [%rd9+88];
	xor.b32  	%r1133, %r1133, %r749;
	ld.global.u32 	%r750, [%rd9+92];
	xor.b32  	%r1132, %r1132, %r750;
	ld.global.u32 	%r751, [%rd9+96];
	xor.b32  	%r1039, %r1039, %r751;
$L__BB1_53:
	and.b32  	%r753, %r715, 32;
	setp.eq.s32 	%p30, %r753, 0;
	@%p30 bra 	$L__BB1_55;
	ld.global.u32 	%r754, [%rd9+100];
	xor.b32  	%r1043, %r1043, %r754;
	ld.global.u32 	%r755, [%rd9+104];
	xor.b32  	%r1042, %r1042, %r755;
	ld.global.u32 	%r756, [%rd9+108];
	xor.b32  	%r1133, %r1133, %r756;
	ld.global.u32 	%r757, [%rd9+112];
	xor.b32  	%r1132, %r1132, %r757;
	ld.global.u32 	%r758, [%rd9+116];
	xor.b32  	%r1039, %r1039, %r758;
$L__BB1_55:
	and.b32  	%r760, %r715, 64;
	setp.eq.s32 	%p31, %r760, 0;
	@%p31 bra 	$L__BB1_57;
	ld.global.u32 	%r761, [%rd9+120];
	xor.b32  	%r1043, %r1043, %r761;
	ld.global.u32 	%r762, [%rd9+124];
	xor.b32  	%r1042, %r1042, %r762;
	ld.global.u32 	%r763, [%rd9+128];
	xor.b32  	%r1133, %r1133, %r763;
	ld.global.u32 	%r764, [%rd9+132];
	xor.b32  	%r1132, %r1132, %r764;
	ld.global.u32 	%r765, [%rd9+136];
	xor.b32  	%r1039, %r1039, %r765;
$L__BB1_57:
	and.b32  	%r767, %r715, 128;
	setp.eq.s32 	%p32, %r767, 0;
	@%p32 bra 	$L__BB1_59;
	ld.global.u32 	%r768, [%rd9+140];
	xor.b32  	%r1043, %r1043, %r768;
	ld.global.u32 	%r769, [%rd9+144];
	xor.b32  	%r1042, %r1042, %r769;
	ld.global.u32 	%r770, [%rd9+148];
	xor.b32  	%r1133, %r1133, %r770;
	ld.global.u32 	%r771, [%rd9+152];
	xor.b32  	%r1132, %r1132, %r771;
	ld.global.u32 	%r772, [%rd9+156];
	xor.b32  	%r1039, %r1039, %r772;
$L__BB1_59:
	and.b32  	%r774, %r715, 256;
	setp.eq.s32 	%p33, %r774, 0;
	@%p33 bra 	$L__BB1_61;
	ld.global.u32 	%r775, [%rd9+160];
	xor.b32  	%r1043, %r1043, %r775;
	ld.global.u32 	%r776, [%rd9+164];
	xor.b32  	%r1042, %r1042, %r776;
	ld.global.u32 	%r777, [%rd9+168];
	xor.b32  	%r1133, %r1133, %r777;
	ld.global.u32 	%r778, [%rd9+172];
	xor.b32  	%r1132, %r1132, %r778;
	ld.global.u32 	%r779, [%rd9+176];
	xor.b32  	%r1039, %r1039, %r779;
$L__BB1_61:
	and.b32  	%r781, %r715, 512;
	setp.eq.s32 	%p34, %r781, 0;
	@%p34 bra 	$L__BB1_63;
	ld.global.u32 	%r782, [%rd9+180];
	xor.b32  	%r1043, %r1043, %r782;
	ld.global.u32 	%r783, [%rd9+184];
	xor.b32  	%r1042, %r1042, %r783;
	ld.global.u32 	%r784, [%rd9+188];
	xor.b32  	%r1133, %r1133, %r784;
	ld.global.u32 	%r785, [%rd9+192];
	xor.b32  	%r1132, %r1132, %r785;
	ld.global.u32 	%r786, [%rd9+196];
	xor.b32  	%r1039, %r1039, %r786;
$L__BB1_63:
	and.b32  	%r788, %r715, 1024;
	setp.eq.s32 	%p35, %r788, 0;
	@%p35 bra 	$L__BB1_65;
	ld.global.u32 	%r789, [%rd9+200];
	xor.b32  	%r1043, %r1043, %r789;
	ld.global.u32 	%r790, [%rd9+204];
	xor.b32  	%r1042, %r1042, %r790;
	ld.global.u32 	%r791, [%rd9+208];
	xor.b32  	%r1133, %r1133, %r791;
	ld.global.u32 	%r792, [%rd9+212];
	xor.b32  	%r1132, %r1132, %r792;
	ld.global.u32 	%r793, [%rd9+216];
	xor.b32  	%r1039, %r1039, %r793;
$L__BB1_65:
	and.b32  	%r795, %r715, 2048;
	setp.eq.s32 	%p36, %r795, 0;
	@%p36 bra 	$L__BB1_67;
	ld.global.u32 	%r796, [%rd9+220];
	xor.b32  	%r1043, %r1043, %r796;
	ld.global.u32 	%r797, [%rd9+224];
	xor.b32  	%r1042, %r1042, %r797;
	ld.global.u32 	%r798, [%rd9+228];
	xor.b32  	%r1133, %r1133, %r798;
	ld.global.u32 	%r799, [%rd9+232];
	xor.b32  	%r1132, %r1132, %r799;
	ld.global.u32 	%r800, [%rd9+236];
	xor.b32  	%r1039, %r1039, %r800;
$L__BB1_67:
	and.b32  	%r802, %r715, 4096;
	setp.eq.s32 	%p37, %r802, 0;
	@%p37 bra 	$L__BB1_69;
	ld.global.u32 	%r803, [%rd9+240];
	xor.b32  	%r1043, %r1043, %r803;
	ld.global.u32 	%r804, [%rd9+244];
	xor.b32  	%r1042, %r1042, %r804;
	ld.global.u32 	%r805, [%rd9+248];
	xor.b32  	%r1133, %r1133, %r805;
	ld.global.u32 	%r806, [%rd9+252];
	xor.b32  	%r1132, %r1132, %r806;
	ld.global.u32 	%r807, [%rd9+256];
	xor.b32  	%r1039, %r1039, %r807;
$L__BB1_69:
	and.b32  	%r809, %r715, 8192;
	setp.eq.s32 	%p38, %r809, 0;
	@%p38 bra 	$L__BB1_71;
	ld.global.u32 	%r810, [%rd9+260];
	xor.b32  	%r1043, %r1043, %r810;
	ld.global.u32 	%r811, [%rd9+264];
	xor.b32  	%r1042, %r1042, %r811;
	ld.global.u32 	%r812, [%rd9+268];
	xor.b32  	%r1133, %r1133, %r812;
	ld.global.u32 	%r813, [%rd9+272];
	xor.b32  	%r1132, %r1132, %r813;
	ld.global.u32 	%r814, [%rd9+276];
	xor.b32  	%r1039, %r1039, %r814;
$L__BB1_71:
	and.b32  	%r816, %r715, 16384;
	setp.eq.s32 	%p39, %r816, 0;
	@%p39 bra 	$L__BB1_73;
	ld.global.u32 	%r817, [%rd9+280];
	xor.b32  	%r1043, %r1043, %r817;
	ld.global.u32 	%r818, [%rd9+284];
	xor.b32  	%r1042, %r1042, %r818;
	ld.global.u32 	%r819, [%rd9+288];
	xor.b32  	%r1133, %r1133, %r819;
	ld.global.u32 	%r820, [%rd9+292];
	xor.b32  	%r1132, %r1132, %r820;
	ld.global.u32 	%r821, [%rd9+296];
	xor.b32  	%r1039, %r1039, %r821;
$L__BB1_73:
	and.b32  	%r823, %r715, 32768;
	setp.eq.s32 	%p40, %r823, 0;
	@%p40 bra 	$L__BB1_75;
	ld.global.u32 	%r824, [%rd9+300];
	xor.b32  	%r1043, %r1043, %r824;
	ld.global.u32 	%r825, [%rd9+304];
	xor.b32  	%r1042, %r1042, %r825;
	ld.global.u32 	%r826, [%rd9+308];
	xor.b32  	%r1133, %r1133, %r826;
	ld.global.u32 	%r827, [%rd9+312];
	xor.b32  	%r1132, %r1132, %r827;
	ld.global.u32 	%r828, [%rd9+316];
	xor.b32  	%r1039, %r1039, %r828;
$L__BB1_75:
	add.s32 	%r1130, %r1130, 16;
	setp.ne.s32 	%p41, %r1130, 32;
	@%p41 bra 	$L__BB1_43;
	mad.lo.s32 	%r829, %r1124, -31, %r193;
	add.s32 	%r1124, %r829, 1;
	setp.ne.s32 	%p42, %r1124, 5;
	@%p42 bra 	$L__BB1_42;
	st.local.u32 	[%rd3+4], %r1043;
	st.local.v2.u32 	[%rd3+8], {%r1042, %r1133};
	st.local.v2.u32 	[%rd3+16], {%r1132, %r1039};
	setp.ne.s64 	%p43, %rd6, 3;
	@%p43 bra 	$L__BB1_115;
	mov.b32 	%r1039, 0;
	mov.u32 	%r1224, %r1039;
	mov.u32 	%r1225, %r1039;
	mov.u32 	%r1042, %r1039;
	mov.u32 	%r1043, %r1039;
	mov.u32 	%r1216, %r1039;
$L__BB1_79:
	mul.wide.u32 	%rd25, %r1216, 4;
	add.s64 	%rd26, %rd3, %rd25;
	ld.local.u32 	%r368, [%rd26+4];
	shl.b32 	%r369, %r1216, 5;
	mov.b32 	%r1222, 0;
$L__BB1_80:
	.pragma "nounroll";
	shr.u32 	%r832, %r368, %r1222;
	and.b32  	%r833, %r832, 1;
	setp.eq.b32 	%p44, %r833, 1;
	not.pred 	%p45, %p44;
	add.s32 	%r834, %r369, %r1222;
	mul.lo.s32 	%r835, %r834, 5;
	mul.wide.u32 	%rd27, %r835, 4;
	add.s64 	%rd10, %rd7, %rd27;
	@%p45 bra 	$L__BB1_82;
	ld.global.u32 	%r836, [%rd10];
	xor.b32  	%r1043, %r1043, %r836;
	ld.global.u32 	%r837, [%rd10+4];
	xor.b32  	%r1042, %r1042, %r837;
	ld.global.u32 	%r838, [%rd10+8];
	xor.b32  	%r1225, %r1225, %r838;
	ld.global.u32 	%r839, [%rd10+12];
	xor.b32  	%r1224, %r1224, %r839;
	ld.global.u32 	%r840, [%rd10+16];
	xor.b32  	%r1039, %r1039, %r840;
$L__BB1_82:
	and.b32  	%r842, %r832, 2;
	setp.eq.s32 	%p46, %r842, 0;
	@%p46 bra 	$L__BB1_84;
	ld.global.u32 	%r843, [%rd10+20];
	xor.b32  	%r1043, %r1043, %r843;
	ld.global.u32 	%r844, [%rd10+24];
	xor.b32  	%r1042, %r1042, %r844;
	ld.global.u32 	%r845, [%rd10+28];
	xor.b32  	%r1225, %r1225, %r845;
	ld.global.u32 	%r846, [%rd10+32];
	xor.b32  	%r1224, %r1224, %r846;
	ld.global.u32 	%r847, [%rd10+36];
	xor.b32  	%r1039, %r1039, %r847;
$L__BB1_84:
	and.b32  	%r849, %r832, 4;
	setp.eq.s32 	%p47, %r849, 0;
	@%p47 bra 	$L__BB1_86;
	ld.global.u32 	%r850, [%rd10+40];
	xor.b32  	%r1043, %r1043, %r850;
	ld.global.u32 	%r851, [%rd10+44];
	xor.b32  	%r1042, %r1042, %r851;
	ld.global.u32 	%r852, [%rd10+48];
	xor.b32  	%r1225, %r1225, %r852;
	ld.global.u32 	%r853, [%rd10+52];
	xor.b32  	%r1224, %r1224, %r853;
	ld.global.u32 	%r854, [%rd10+56];
	xor.b32  	%r1039, %r1039, %r854;
$L__BB1_86:
	and.b32  	%r856, %r832, 8;
	setp.eq.s32 	%p48, %r856, 0;
	@%p48 bra 	$L__BB1_88;
	ld.global.u32 	%r857, [%rd10+60];
	xor.b32  	%r1043, %r1043, %r857;
	ld.global.u32 	%r858, [%rd10+64];
	xor.b32  	%r1042, %r1042, %r858;
	ld.global.u32 	%r859, [%rd10+68];
	xor.b32  	%r1225, %r1225, %r859;
	ld.global.u32 	%r860, [%rd10+72];
	xor.b32  	%r1224, %r1224, %r860;
	ld.global.u32 	%r861, [%rd10+76];
	xor.b32  	%r1039, %r1039, %r861;
$L__BB1_88:
	and.b32  	%r863, %r832, 16;
	setp.eq.s32 	%p49, %r863, 0;
	@%p49 bra 	$L__BB1_90;
	ld.global.u32 	%r864, [%rd10+80];
	xor.b32  	%r1043, %r1043, %r864;
	ld.global.u32 	%r865, [%rd10+84];
	xor.b32  	%r1042, %r1042, %r865;
	ld.global.u32 	%r866, [%rd10+88];
	xor.b32  	%r1225, %r1225, %r866;
	ld.global.u32 	%r867, [%rd10+92];
	xor.b32  	%r1224, %r1224, %r867;
	ld.global.u32 	%r868, [%rd10+96];
	xor.b32  	%r1039, %r1039, %r868;
$L__BB1_90:
	and.b32  	%r870, %r832, 32;
	setp.eq.s32 	%p50, %r870, 0;
	@%p50 bra 	$L__BB1_92;
	ld.global.u32 	%r871, [%rd10+100];
	xor.b32  	%r1043, %r1043, %r871;
	ld.global.u32 	%r872, [%rd10+104];
	xor.b32  	%r1042, %r1042, %r872;
	ld.global.u32 	%r873, [%rd10+108];
	xor.b32  	%r1225, %r1225, %r873;
	ld.global.u32 	%r874, [%rd10+112];
	xor.b32  	%r1224, %r1224, %r874;
	ld.global.u32 	%r875, [%rd10+116];
	xor.b32  	%r1039, %r1039, %r875;
$L__BB1_92:
	and.b32  	%r877, %r832, 64;
	setp.eq.s32 	%p51, %r877, 0;
	@%p51 bra 	$L__BB1_94;
	ld.global.u32 	%r878, [%rd10+120];
	xor.b32  	%r1043, %r1043, %r878;
	ld.global.u32 	%r879, [%rd10+124];
	xor.b32  	%r1042, %r1042, %r879;
	ld.global.u32 	%r880, [%rd10+128];
	xor.b32  	%r1225, %r1225, %r880;
	ld.global.u32 	%r881, [%rd10+132];
	xor.b32  	%r1224, %r1224, %r881;
	ld.global.u32 	%r882, [%rd10+136];
	xor.b32  	%r1039, %r1039, %r882;
$L__BB1_94:
	and.b32  	%r884, %r832, 128;
	setp.eq.s32 	%p52, %r884, 0;
	@%p52 bra 	$L__BB1_96;
	ld.global.u32 	%r885, [%rd10+140];
	xor.b32  	%r1043, %r1043, %r885;
	ld.global.u32 	%r886, [%rd10+144];
	xor.b32  	%r1042, %r1042, %r886;
	ld.global.u32 	%r887, [%rd10+148];
	xor.b32  	%r1225, %r1225, %r887;
	ld.global.u32 	%r888, [%rd10+152];
	xor.b32  	%r1224, %r1224, %r888;
	ld.global.u32 	%r889, [%rd10+156];
	xor.b32  	%r1039, %r1039, %r889;
$L__BB1_96:
	and.b32  	%r891, %r832, 256;
	setp.eq.s32 	%p53, %r891, 0;
	@%p53 bra 	$L__BB1_98;
	ld.global.u32 	%r892, [%rd10+160];
	xor.b32  	%r1043, %r1043, %r892;
	ld.global.u32 	%r893, [%rd10+164];
	xor.b32  	%r1042, %r1042, %r893;
	ld.global.u32 	%r894, [%rd10+168];
	xor.b32  	%r1225, %r1225, %r894;
	ld.global.u32 	%r895, [%rd10+172];
	xor.b32  	%r1224, %r1224, %r895;
	ld.global.u32 	%r896, [%rd10+176];
	xor.b32  	%r1039, %r1039, %r896;
$L__BB1_98:
	and.b32  	%r898, %r832, 512;
	setp.eq.s32 	%p54, %r898, 0;
	@%p54 bra 	$L__BB1_100;
	ld.global.u32 	%r899, [%rd10+180];
	xor.b32  	%r1043, %r1043, %r899;
	ld.global.u32 	%r900, [%rd10+184];
	xor.b32  	%r1042, %r1042, %r900;
	ld.global.u32 	%r901, [%rd10+188];
	xor.b32  	%r1225, %r1225, %r901;
	ld.global.u32 	%r902, [%rd10+192];
	xor.b32  	%r1224, %r1224, %r902;
	ld.global.u32 	%r903, [%rd10+196];
	xor.b32  	%r1039, %r1039, %r903;
$L__BB1_100:
	and.b32  	%r905, %r832, 1024;
	setp.eq.s32 	%p55, %r905, 0;
	@%p55 bra 	$L__BB1_102;
	ld.global.u32 	%r906, [%rd10+200];
	xor.b32  	%r1043, %r1043, %r906;
	ld.global.u32 	%r907, [%rd10+204];
	xor.b32  	%r1042, %r1042, %r907;
	ld.global.u32 	%r908, [%rd10+208];
	xor.b32  	%r1225, %r1225, %r908;
	ld.global.u32 	%r909, [%rd10+212];
	xor.b32  	%r1224, %r1224, %r909;
	ld.global.u32 	%r910, [%rd10+216];
	xor.b32  	%r1039, %r1039, %r910;
$L__BB1_102:
	and.b32  	%r912, %r832, 2048;
	setp.eq.s32 	%p56, %r912, 0;
	@%p56 bra 	$L__BB1_104;
	ld.global.u32 	%r913, [%rd10+220];
	xor.b32  	%r1043, %r1043, %r913;
	ld.global.u32 	%r914, [%rd10+224];
	xor.b32  	%r1042, %r1042, %r914;
	ld.global.u32 	%r915, [%rd10+228];
	xor.b32  	%r1225, %r1225, %r915;
	ld.global.u32 	%r916, [%rd10+232];
	xor.b32  	%r1224, %r1224, %r916;
	ld.global.u32 	%r917, [%rd10+236];
	xor.b32  	%r1039, %r1039, %r917;
$L__BB1_104:
	and.b32  	%r919, %r832, 4096;
	setp.eq.s32 	%p57, %r919, 0;
	@%p57 bra 	$L__BB1_106;
	ld.global.u32 	%r920, [%rd10+240];
	xor.b32  	%r1043, %r1043, %r920;
	ld.global.u32 	%r921, [%rd10+244];
	xor.b32  	%r1042, %r1042, %r921;
	ld.global.u32 	%r922, [%rd10+248];
	xor.b32  	%r1225, %r1225, %r922;
	ld.global.u32 	%r923, [%rd10+252];
	xor.b32  	%r1224, %r1224, %r923;
	ld.global.u32 	%r924, [%rd10+256];
	xor.b32  	%r1039, %r1039, %r924;
$L__BB1_106:
	and.b32  	%r926, %r832, 8192;
	setp.eq.s32 	%p58, %r926, 0;
	@%p58 bra 	$L__BB1_108;
	ld.global.u32 	%r927, [%rd10+260];
	xor.b32  	%r1043, %r1043, %r927;
	ld.global.u32 	%r928, [%rd10+264];
	xor.b32  	%r1042, %r1042, %r928;
	ld.global.u32 	%r929, [%rd10+268];
	xor.b32  	%r1225, %r1225, %r929;
	ld.global.u32 	%r930, [%rd10+272];
	xor.b32  	%r1224, %r1224, %r930;
	ld.global.u32 	%r931, [%rd10+276];
	xor.b32  	%r1039, %r1039, %r931;
$L__BB1_108:
	and.b32  	%r933, %r832, 16384;
	setp.eq.s32 	%p59, %r933, 0;
	@%p59 bra 	$L__BB1_110;
	ld.global.u32 	%r934, [%rd10+280];
	xor.b32  	%r1043, %r1043, %r934;
	ld.global.u32 	%r935, [%rd10+284];
	xor.b32  	%r1042, %r1042, %r935;
	ld.global.u32 	%r936, [%rd10+288];
	xor.b32  	%r1225, %r1225, %r936;
	ld.global.u32 	%r937, [%rd10+292];
	xor.b32  	%r1224, %r1224, %r937;
	ld.global.u32 	%r938, [%rd10+296];
	xor.b32  	%r1039, %r1039, %r938;
$L__BB1_110:
	and.b32  	%r940, %r832, 32768;
	setp.eq.s32 	%p60, %r940, 0;
	@%p60 bra 	$L__BB1_112;
	ld.global.u32 	%r941, [%rd10+300];
	xor.b32  	%r1043, %r1043, %r941;
	ld.global.u32 	%r942, [%rd10+304];
	xor.b32  	%r1042, %r1042, %r942;
	ld.global.u32 	%r943, [%rd10+308];
	xor.b32  	%r1225, %r1225, %r943;
	ld.global.u32 	%r944, [%rd10+312];
	xor.b32  	%r1224, %r1224, %r944;
	ld.global.u32 	%r945, [%rd10+316];
	xor.b32  	%r1039, %r1039, %r945;
$L__BB1_112:
	add.s32 	%r1222, %r1222, 16;
	setp.ne.s32 	%p61, %r1222, 32;
	@%p61 bra 	$L__BB1_80;
	mad.lo.s32 	%r946, %r1216, -31, %r369;
	add.s32 	%r1216, %r946, 1;
	setp.ne.s32 	%p62, %r1216, 5;
	@%p62 bra 	$L__BB1_79;
	st.local.u32 	[%rd3+4], %r1043;
	st.local.v2.u32 	[%rd3+8], {%r1042, %r1225};
	st.local.v2.u32 	[%rd3+16], {%r1224, %r1039};
$L__BB1_115:
	shr.u64 	%rd40, %rd5, 2;
	add.s32 	%r1026, %r1026, 1;
	setp.gt.u64 	%p63, %rd5, 3;
	@%p63 bra 	$L__BB1_3;
$L__BB1_116:
	ld.param.f32 	%f69, [_Z13epsilonGreedyPfPiiif_param_4];
	shr.u32 	%r947, %r1043, 2;
	xor.b32  	%r948, %r947, %r1043;
	shl.b32 	%r949, %r1039, 4;
	shl.b32 	%r950, %r948, 1;
	xor.b32  	%r951, %r950, %r949;
	xor.b32  	%r952, %r951, %r948;
	xor.b32  	%r545, %r952, %r1039;
	add.s32 	%r953, %r2, %r545;
	add.s32 	%r954, %r953, 362437;
	cvt.rn.f32.u32 	%f11, %r954;
	fma.rn.f32 	%f12, %f11, 0f2F800000, 0f2F000000;
	setp.lt.f32 	%p64, %f12, %f69;
	@%p64 bra 	$L__BB1_132;
	setp.lt.s32 	%p65, %r581, 1;
	mov.b32 	%r1325, 0;
	@%p65 bra 	$L__BB1_130;
	mul.lo.s32 	%r546, %r581, %r1;
	and.b32  	%r547, %r581, 15;
	setp.lt.u32 	%p66, %r581, 16;
	mov.f32 	%f71, 0fCE6E6B28;
	mov.b32 	%r1313, 0;
	mov.u32 	%r1325, %r1313;
	@%p66 bra 	$L__BB1_121;
	and.b32  	%r1313, %r581, 2147483632;
	add.s64 	%rd12, %rd1, 32;
	mov.f32 	%f71, 0fCE6E6B28;
	mov.b32 	%r1310, 0;
	mov.u32 	%r1309, %r546;
	mov.u32 	%r1325, %r1310;
$L__BB1_120:
	.pragma "nounroll";
	mul.wide.s32 	%rd28, %r1309, 4;
	add.s64 	%rd29, %rd12, %rd28;
	ld.global.f32 	%f15, [%rd29+-32];
	setp.gt.f32 	%p67, %f15, %f71;
	selp.f32 	%f16, %f15, %f71, %p67;
	selp.b32 	%r959, %r1310, %r1325, %p67;
	ld.global.f32 	%f17, [%rd29+-28];
	setp.gt.f32 	%p68, %f17, %f16;
	selp.f32 	%f18, %f17, %f16, %p68;
	add.s32 	%r960, %r1310, 1;
	selp.b32 	%r961, %r960, %r959, %p68;
	ld.global.f32 	%f19, [%rd29+-24];
	setp.gt.f32 	%p69, %f19, %f18;
	selp.f32 	%f20, %f19, %f18, %p69;
	add.s32 	%r962, %r1310, 2;
	selp.b32 	%r963, %r962, %r961, %p69;
	ld.global.f32 	%f21, [%rd29+-20];
	setp.gt.f32 	%p70, %f21, %f20;
	selp.f32 	%f22, %f21, %f20, %p70;
	add.s32 	%r964, %r1310, 3;
	selp.b32 	%r965, %r964, %r963, %p70;
	ld.global.f32 	%f23, [%rd29+-16];
	setp.gt.f32 	%p71, %f23, %f22;
	selp.f32 	%f24, %f23, %f22, %p71;
	add.s32 	%r966, %r1310, 4;
	selp.b32 	%r967, %r966, %r965, %p71;
	ld.global.f32 	%f25, [%rd29+-12];
	setp.gt.f32 	%p72, %f25, %f24;
	selp.f32 	%f26, %f25, %f24, %p72;
	add.s32 	%r968, %r1310, 5;
	selp.b32 	%r969, %r968, %r967, %p72;
	ld.global.f32 	%f27, [%rd29+-8];
	setp.gt.f32 	%p73, %f27, %f26;
	selp.f32 	%f28, %f27, %f26, %p73;
	add.s32 	%r970, %r1310, 6;
	selp.b32 	%r971, %r970, %r969, %p73;
	ld.global.f32 	%f29, [%rd29+-4];
	setp.gt.f32 	%p74, %f29, %f28;
	selp.f32 	%f30, %f29, %f28, %p74;
	add.s32 	%r972, %r1310, 7;
	selp.b32 	%r973, %r972, %r971, %p74;
	ld.global.f32 	%f31, [%rd29];
	setp.gt.f32 	%p75, %f31, %f30;
	selp.f32 	%f32, %f31, %f30, %p75;
	add.s32 	%r974, %r1310, 8;
	selp.b32 	%r975, %r974, %r973, %p75;
	ld.global.f32 	%f33, [%rd29+4];
	setp.gt.f32 	%p76, %f33, %f32;
	selp.f32 	%f34, %f33, %f32, %p76;
	add.s32 	%r976, %r1310, 9;
	selp.b32 	%r977, %r976, %r975, %p76;
	ld.global.f32 	%f35, [%rd29+8];
	setp.gt.f32 	%p77, %f35, %f34;
	selp.f32 	%f36, %f35, %f34, %p77;
	add.s32 	%r978, %r1310, 10;
	selp.b32 	%r979, %r978, %r977, %p77;
	ld.global.f32 	%f37, [%rd29+12];
	setp.gt.f32 	%p78, %f37, %f36;
	selp.f32 	%f38, %f37, %f36, %p78;
	add.s32 	%r980, %r1310, 11;
	selp.b32 	%r981, %r980, %r979, %p78;
	ld.global.f32 	%f39, [%rd29+16];
	setp.gt.f32 	%p79, %f39, %f38;
	selp.f32 	%f40, %f39, %f38, %p79;
	add.s32 	%r982, %r1310, 12;
	selp.b32 	%r983, %r982, %r981, %p79;
	ld.global.f32 	%f41, [%rd29+20];
	setp.gt.f32 	%p80, %f41, %f40;
	selp.f32 	%f42, %f41, %f40, %p80;
	add.s32 	%r984, %r1310, 13;
	selp.b32 	%r985, %r984, %r983, %p80;
	ld.global.f32 	%f43, [%rd29+24];
	setp.gt.f32 	%p81, %f43, %f42;
	selp.f32 	%f44, %f43, %f42, %p81;
	add.s32 	%r986, %r1310, 14;
	selp.b32 	%r987, %r986, %r985, %p81;
	ld.global.f32 	%f45, [%rd29+28];
	setp.gt.f32 	%p82, %f45, %f44;
	selp.f32 	%f71, %f45, %f44, %p82;
	add.s32 	%r988, %r1310, 15;
	selp.b32 	%r1325, %r988, %r987, %p82;
	add.s32 	%r1309, %r1309, 16;
	add.s32 	%r1310, %r1310, 16;
	setp.ne.s32 	%p83, %r1310, %r1313;
	@%p83 bra 	$L__BB1_120;
$L__BB1_121:
	setp.eq.s32 	%p84, %r547, 0;
	@%p84 bra 	$L__BB1_130;
	and.b32  	%r558, %r581, 7;
	setp.lt.u32 	%p85, %r547, 8;
	@%p85 bra 	$L__BB1_124;
	add.s32 	%r990, %r1313, %r546;
	mul.wide.s32 	%rd30, %r990, 4;
	add.s64 	%rd31, %rd1, %rd30;
	ld.global.f32 	%f46, [%rd31];
	setp.gt.f32 	%p86, %f46, %f71;
	selp.f32 	%f47, %f46, %f71, %p86;
	selp.b32 	%r991, %r1313, %r1325, %p86;
	add.s32 	%r992, %r1313, 1;
	ld.global.f32 	%f48, [%rd31+4];
	setp.gt.f32 	%p87, %f48, %f47;
	selp.f32 	%f49, %f48, %f47, %p87;
	selp.b32 	%r993, %r992, %r991, %p87;
	add.s32 	%r994, %r1313, 2;
	ld.global.f32 	%f50, [%rd31+8];
	setp.gt.f32 	%p88, %f50, %f49;
	selp.f32 	%f51, %f50, %f49, %p88;
	selp.b32 	%r995, %r994, %r993, %p88;
	add.s32 	%r996, %r1313, 3;
	ld.global.f32 	%f52, [%rd31+12];
	setp.gt.f32 	%p89, %f52, %f51;
	selp.f32 	%f53, %f52, %f51, %p89;
	selp.b32 	%r997, %r996, %r995, %p89;
	add.s32 	%r998, %r1313, 4;
	ld.global.f32 	%f54, [%rd31+16];
	setp.gt.f32 	%p90, %f54, %f53;
	selp.f32 	%f55, %f54, %f53, %p90;
	selp.b32 	%r999, %r998, %r997, %p90;
	add.s32 	%r1000, %r1313, 5;
	ld.global.f32 	%f56, [%rd31+20];
	setp.gt.f32 	%p91, %f56, %f55;
	selp.f32 	%f57, %f56, %f55, %p91;
	selp.b32 	%r1001, %r1000, %r999, %p91;
	add.s32 	%r1002, %r1313, 6;
	ld.global.f32 	%f58, [%rd31+24];
	setp.gt.f32 	%p92, %f58, %f57;
	selp.f32 	%f59, %f58, %f57, %p92;
	selp.b32 	%r1003, %r1002, %r1001, %p92;
	add.s32 	%r1004, %r1313, 7;
	ld.global.f32 	%f60, [%rd31+28];
	setp.gt.f32 	%p93, %f60, %f59;
	selp.f32 	%f71, %f60, %f59, %p93;
	selp.b32 	%r1325, %r1004, %r1003, %p93;
	add.s32 	%r1313, %r1313, 8;
$L__BB1_124:
	setp.eq.s32 	%p94, %r558, 0;
	@%p94 bra 	$L__BB1_130;
	and.b32  	%r564, %r581, 3;
	setp.lt.u32 	%p95, %r558, 4;
	@%p95 bra 	$L__BB1_127;
	add.s32 	%r1006, %r1313, %r546;
	mul.wide.s32 	%rd32, %r1006, 4;
	add.s64 	%rd33, %rd1, %rd32;
	ld.global.f32 	%f61, [%rd33];
	setp.gt.f32 	%p96, %f61, %f71;
	selp.f32 	%f62, %f61, %f71, %p96;
	selp.b32 	%r1007, %r1313, %r1325, %p96;
	add.s32 	%r1008, %r1313, 1;
	ld.global.f32 	%f63, [%rd33+4];
	setp.gt.f32 	%p97, %f63, %f62;
	selp.f32 	%f64, %f63, %f62, %p97;
	selp.b32 	%r1009, %r1008, %r1007, %p97;
	add.s32 	%r1010, %r1313, 2;
	ld.global.f32 	%f65, [%rd33+8];
	setp.gt.f32 	%p98, %f65, %f64;
	selp.f32 	%f66, %f65, %f64, %p98;
	selp.b32 	%r1011, %r1010, %r1009, %p98;
	add.s32 	%r1012, %r1313, 3;
	ld.global.f32 	%f67, [%rd33+12];
	setp.gt.f32 	%p99, %f67, %f66;
	selp.f32 	%f71, %f67, %f66, %p99;
	selp.b32 	%r1325, %r1012, %r1011, %p99;
	add.s32 	%r1313, %r1313, 4;
$L__BB1_127:
	setp.eq.s32 	%p100, %r564, 0;
	@%p100 bra 	$L__BB1_130;
	add.s32 	%r1322, %r1313, %r546;
	neg.s32 	%r1321, %r564;
$L__BB1_129:
	.pragma "nounroll";
	mul.wide.s32 	%rd34, %r1322, 4;
	add.s64 	%rd35, %rd1, %rd34;
	ld.global.f32 	%f68, [%rd35];
	setp.gt.f32 	%p101, %f68, %f71;
	selp.f32 	%f71, %f68, %f71, %p101;
	selp.b32 	%r1325, %r1313, %r1325, %p101;
	add.s32 	%r1313, %r1313, 1;
	add.s32 	%r1322, %r1322, 1;
	add.s32 	%r1321, %r1321, 1;
	setp.ne.s32 	%p102, %r1321, 0;
	@%p102 bra 	$L__BB1_129;
$L__BB1_130:
	shl.b64 	%rd36, %rd4, 2;
	add.s64 	%rd37, %rd2, %rd36;
	st.global.u32 	[%rd37], %r1325;
$L__BB1_131:
	ret;
$L__BB1_132:
	shr.u32 	%r1013, %r1042, 2;
	xor.b32  	%r1014, %r1013, %r1042;
	shl.b32 	%r1015, %r545, 4;
	shl.b32 	%r1016, %r1014, 1;
	xor.b32  	%r1017, %r1016, %r1015;
	xor.b32  	%r1018, %r1017, %r1014;
	xor.b32  	%r1019, %r1018, %r545;
	add.s32 	%r1020, %r2, %r1019;
	add.s32 	%r1021, %r1020, 724874;
	rem.u32 	%r1022, %r1021, %r581;
	shl.b64 	%rd38, %rd4, 2;
	add.s64 	%rd39, %rd2, %rd38;
	st.global.u32 	[%rd39], %r1022;
	bra.uni 	$L__BB1_131;

}
	// .globl	_Z15qLearningUpdatePfPiS_S0_iiff
.visible .entry _Z15qLearningUpdatePfPiS_S0_iiff(
	.param .u64 .ptr .align 1 _Z15qLearningUpdatePfPiS_S0_iiff_param_0,
	.param .u64 .ptr .align 1 _Z15qLearningUpdatePfPiS_S0_iiff_param_1,
	.param .u64 .ptr .align 1 _Z15qLearningUpdatePfPiS_S0_iiff_param_2,
	.param .u64 .ptr .align 1 _Z15qLearningUpdatePfPiS_S0_iiff_param_3,
	.param .u32 _Z15qLearningUpdatePfPiS_S0_iiff_param_4,
	.param .u32 _Z15qLearningUpdatePfPiS_S0_iiff_param_5,
	.param .f32 _Z15qLearningUpdatePfPiS_S0_iiff_param_6,
	.param .f32 _Z15qLearningUpdatePfPiS_S0_iiff_param_7
)
{
	.reg .pred 	%p<11>;
	.reg .b32 	%r<41>;
	.reg .b32 	%f<90>;
	.reg .b64 	%rd<24>;

	ld.param.u64 	%rd7, [_Z15qLearningUpdatePfPiS_S0_iiff_param_0];
	ld.param.u64 	%rd4, [_Z15qLearningUpdatePfPiS_S0_iiff_param_1];
	ld.param.u64 	%rd5, [_Z15qLearningUpdatePfPiS_S0_iiff_param_2];
	ld.param.u64 	%rd6, [_Z15qLearningUpdatePfPiS_S0_iiff_param_3];
	ld.param.u32 	%r25, [_Z15qLearningUpdatePfPiS_S0_iiff_param_4];
	ld.param.u32 	%r24, [_Z15qLearningUpdatePfPiS_S0_iiff_param_5];
	ld.param.f32 	%f15, [_Z15qLearningUpdatePfPiS_S0_iiff_param_6];
	ld.param.f32 	%f16, [_Z15qLearningUpdatePfPiS_S0_iiff_param_7];
	cvta.to.global.u64 	%rd1, %rd7;
	mov.u32 	%r26, %ctaid.x;
	mov.u32 	%r27, %ntid.x;
	mov.u32 	%r28, %tid.x;
	mad.lo.s32 	%r1, %r26, %r27, %r28;
	setp.ge.s32 	%p1, %r1, %r25;
	@%p1 bra 	$L__BB2_15;
	cvta.to.global.u64 	%rd8, %rd4;
	cvta.to.global.u64 	%rd9, %rd5;
	cvta.to.global.u64 	%rd10, %rd6;
	mul.wide.s32 	%rd11, %r1, 4;
	add.s64 	%rd12, %rd8, %rd11;
	ld.global.u32 	%r2, [%rd12];
	add.s64 	%rd13, %rd9, %rd11;
	ld.global.f32 	%f1, [%rd13];
	add.s64 	%rd2, %rd10, %rd11;
	setp.lt.s32 	%p2, %r24, 1;
	mov.f32 	%f89, 0fCE6E6B28;
	@%p2 bra 	$L__BB2_14;
	ld.global.u32 	%r30, [%rd2];
	mul.lo.s32 	%r3, %r30, %r24;
	and.b32  	%r4, %r24, 15;
	setp.lt.u32 	%p3, %r24, 16;
	mov.f32 	%f89, 0fCE6E6B28;
	mov.b32 	%r37, 0;
	@%p3 bra 	$L__BB2_5;
	and.b32  	%r37, %r24, 2147483632;
	neg.s32 	%r35, %r37;
	add.s64 	%rd3, %rd1, 32;
	mov.f32 	%f89, 0fCE6E6B28;
	mov.u32 	%r34, %r3;
$L__BB2_4:
	.pragma "nounroll";
	mul.wide.s32 	%rd14, %r34, 4;
	add.s64 	%rd15, %rd3, %rd14;
	ld.global.f32 	%f21, [%rd15+-32];
	max.f32 	%f22, %f89, %f21;
	ld.global.f32 	%f23, [%rd15+-28];
	max.f32 	%f24, %f22, %f23;
	ld.global.f32 	%f25, [%rd15+-24];
	max.f32 	%f26, %f24, %f25;
	ld.global.f32 	%f27, [%rd15+-20];
	max.f32 	%f28, %f26, %f27;
	ld.global.f32 	%f29, [%rd15+-16];
	max.f32 	%f30, %f28, %f29;
	ld.global.f32 	%f31, [%rd15+-12];
	max.f32 	%f32, %f30, %f31;
	ld.global.f32 	%f33, [%rd15+-8];
	max.f32 	%f34, %f32, %f33;
	ld.global.f32 	%f35, [%rd15+-4];
	max.f32 	%f36, %f34, %f35;
	ld.global.f32 	%f37, [%rd15];
	max.f32 	%f38, %f36, %f37;
	ld.global.f32 	%f39, [%rd15+4];
	max.f32 	%f40, %f38, %f39;
	ld.global.f32 	%f41, [%rd15+8];
	max.f32 	%f42, %f40, %f41;
	ld.global.f32 	%f43, [%rd15+12];
	max.f32 	%f44, %f42, %f43;
	ld.global.f32 	%f45, [%rd15+16];
	max.f32 	%f46, %f44, %f45;
	ld.global.f32 	%f47, [%rd15+20];
	max.f32 	%f48, %f46, %f47;
	ld.global.f32 	%f49, [%rd15+24];
	max.f32 	%f50, %f48, %f49;
	ld.global.f32 	%f51, [%rd15+28];
	max.f32 	%f89, %f50, %f51;
	add.s32 	%r35, %r35, 16;
	add.s32 	%r34, %r34, 16;
	setp.ne.s32 	%p4, %r35, 0;
	@%p4 bra 	$L__BB2_4;
$L__BB2_5:
	setp.eq.s32 	%p5, %r4, 0;
	@%p5 bra 	$L__BB2_14;
	and.b32  	%r12, %r24, 7;
	setp.lt.u32 	%p6, %r4, 8;
	@%p6 bra 	$L__BB2_8;
	add.s32 	%r31, %r37, %r3;
	mul.wide.s32 	%rd16, %r31, 4;
	add.s64 	%rd17, %rd1, %rd16;
	ld.global.f32 	%f53, [%rd17];
	max.f32 	%f54, %f89, %f53;
	ld.global.f32 	%f55, [%rd17+4];
	max.f32 	%f56, %f54, %f55;
	ld.global.f32 	%f57, [%rd17+8];
	max.f32 	%f58, %f56, %f57;
	ld.global.f32 	%f59, [%rd17+12];
	max.f32 	%f60, %f58, %f59;
	ld.global.f32 	%f61, [%rd17+16];
	max.f32 	%f62, %f60, %f61;
	ld.global.f32 	%f63, [%rd17+20];
	max.f32 	%f64, %f62, %f63;
	ld.global.f32 	%f65, [%rd17+24];
	max.f32 	%f66, %f64, %f65;
	ld.global.f32 	%f67, [%rd17+28];
	max.f32 	%f89, %f66, %f67;
	add.s32 	%r37, %r37, 8;
$L__BB2_8:
	setp.eq.s32 	%p7, %r12, 0;
	@%p7 bra 	$L__BB2_14;
	and.b32  	%r15, %r24, 3;
	setp.lt.u32 	%p8, %r12, 4;
	@%p8 bra 	$L__BB2_11;
	add.s32 	%r32, %r37, %r3;
	mul.wide.s32 	%rd18, %r32, 4;
	add.s64 	%rd19, %rd1, %rd18;
	ld.global.f32 	%f69, [%rd19];
	max.f32 	%f70, %f89, %f69;
	ld.global.f32 	%f71, [%rd19+4];
	max.f32 	%f72, %f70, %f71;
	ld.global.f32 	%f73, [%rd19+8];
	max.f32 	%f74, %f72, %f73;
	ld.global.f32 	%f75, [%rd19+12];
	max.f32 	%f89, %f74, %f75;
	add.s32 	%r37, %r37, 4;
$L__BB2_11:
	setp.eq.s32 	%p9, %r15, 0;
	@%p9 bra 	$L__BB2_14;
	add.s32 	%r40, %r37, %r3;
	neg.s32 	%r39, %r15;
$L__BB2_13:
	.pragma "nounroll";
	mul.wide.s32 	%rd20, %r40, 4;
	add.s64 	%rd21, %rd1, %rd20;
	ld.global.f32 	%f76, [%rd21];
	max.f32 	%f89, %f89, %f76;
	add.s32 	%r40, %r40, 1;
	add.s32 	%r39, %r39, 1;
	setp.ne.s32 	%p10, %r39, 0;
	@%p10 bra 	$L__BB2_13;
$L__BB2_14:
	fma.rn.f32 	%f77, %f16, %f89, %f1;
	mad.lo.s32 	%r33, %r24, %r1, %r2;
	mul.wide.s32 	%rd22, %r33, 4;
	add.s64 	%rd23, %rd1, %rd22;
	ld.global.f32 	%f78, [%rd23];
	sub.f32 	%f79, %f77, %f78;
	fma.rn.f32 	%f80, %f15, %f79, %f78;
	st.global.f32 	[%rd23], %f80;
$L__BB2_15:
	ret;

}


// ===== COMPILED SASS (sm_100) =====

	.target	sm_100

	.elftype	@"ET_EXEC"


//--------------------- .note.nv.tkinfo           --------------------------
	.section	.note.nv.tkinfo,"",@"SHT_NOTE"
	.sectionflags	@"SHF_NOTE_NV_TKINFO"
	.tkinfo
        /*0018*/ 	.word	0x00000002
        /*0030*/ 	.string	""
        /*0030*/ 	.string	"ptxas"
        /*0030*/ 	.string	"Cuda compilation tools, release 13.0, V13.0.88"
        /*0030*/ 	.string	"Build cuda_13.0.r13.0/compiler.36424714_0"
        /*0030*/ 	.string	"-arch sm_100 -m 64 "



//--------------------- .note.nv.cuinfo           --------------------------
	.section	.note.nv.cuinfo,"",@"SHT_NOTE"
	.sectionflags	@"SHF_NOTE_NV_CUINFO"
        /*0018*/ 	.short	0x0002
        /*001a*/ 	.short	0x0064
        /*001c*/ 	.short	0x0082
	.zero		2


//--------------------- .nv.info                  --------------------------
	.section	.nv.info,"",@"SHT_CUDA_INFO"
	.align	4


	//----- nvinfo : EIATTR_REGCOUNT
	.align		4
        /*0000*/ 	.byte	0x04, 0x2f
        /*0002*/ 	.short	(.L_10 - .L_9)
	.align		4
.L_9:
        /*0004*/ 	.word	index@(_Z10initQTablePfii)
        /*0008*/ 	.word	0x0000001f


	//----- nvinfo : EIATTR_FRAME_SIZE
	.align		4
.L_10:
        /*000c*/ 	.byte	0x04, 0x11
        /*000e*/ 	.short	(.L_12 - .L_11)
	.align		4
.L_11:
        /*0010*/ 	.word	index@(_Z10initQTablePfii)
        /*0014*/ 	.word	0x00000030


	//----- nvinfo : EIATTR_REGCOUNT
	.align		4
.L_12:
        /*0018*/ 	.byte	0x04, 0x2f
        /*001a*/ 	.short	(.L_14 - .L_13)
	.align		4
.L_13:
        /*001c*/ 	.word	index@(_Z13epsilonGreedyPfPiiif)
        /*0020*/ 	.word	0x00000020


	//----- nvinfo : EIATTR_FRAME_SIZE
	.align		4
.L_14:
        /*0024*/ 	.byte	0x04, 0x11
        /*0026*/ 	.short	(.L_16 - .L_15)
	.align		4
.L_15:
        /*0028*/ 	.word	index@(_Z13epsilonGreedyPfPiiif)
        /*002c*/ 	.word	0x00000030


	//----- nvinfo : EIATTR_REGCOUNT
	.align		4
.L_16:
        /*0030*/ 	.byte	0x04, 0x2f
        /*0032*/ 	.short	(.L_18 - .L_17)
	.align		4
.L_17:
        /*0034*/ 	.word	index@(_Z15qLearningUpdatePfPiS_S0_iiff)
        /*0038*/ 	.word	0x0000001b


	//----- nvinfo : EIATTR_FRAME_SIZE
	.align		4
.L_18:
        /*003c*/ 	.byte	0x04, 0x11
        /*003e*/ 	.short	(.L_20 - .L_19)
	.align		4
.L_19:
        /*0040*/ 	.word	index@(_Z15qLearningUpdatePfPiS_S0_iiff)
        /*0044*/ 	.word	0x00000000


	//----- nvinfo : EIATTR_MIN_STACK_SIZE
	.align		4
.L_20:
        /*0048*/ 	.byte	0x04, 0x12
        /*004a*/ 	.short	(.L_22 - .L_21)
	.align		4
.L_21:
        /*004c*/ 	.word	index@(_Z15qLearningUpdatePfPiS_S0_iiff)
        /*0050*/ 	.word	0x00000000


	//----- nvinfo : EIATTR_MIN_STACK_SIZE
	.align		4
.L_22:
        /*0054*/ 	.byte	0x04, 0x12
        /*0056*/ 	.short	(.L_24 - .L_23)
	.align		4
.L_23:
        /*0058*/ 	.word	index@(_Z13epsilonGreedyPfPiiif)
        /*005c*/ 	.word	0x00000030


	//----- nvinfo : EIATTR_MIN_STACK_SIZE
	.align		4
.L_24:
        /*0060*/ 	.byte	0x04, 0x12
        /*0062*/ 	.short	(.L_26 - .L_25)
	.align		4
.L_25:
        /*0064*/ 	.word	index@(_Z10initQTablePfii)
        /*0068*/ 	.word	0x00000030
.L_26:


//--------------------- .nv.compat                --------------------------
	.section	.nv.compat,"",@"SHT_CUDA_COMPAT_INFO"
	.align	4
        /*0000*/ 	.byte	0x02, 0x09, 0x00, 0x00, 0x02, 0x02, 0x01, 0x00, 0x02, 0x05, 0x05, 0x00, 0x03, 0x07, 0x01, 0x01
        /*0010*/ 	.byte	0x02, 0x03, 0x00, 0x00, 0x02, 0x06, 0x01, 0x00, 0x04, 0x0b, 0x08, 0x00, 0x09, 0x00, 0x00, 0x00
        /*0020*/ 	.byte	0x00, 0x00, 0x00, 0x00


//--------------------- .nv.info._Z15qLearningUpdatePfPiS_S0_iiff --------------------------
	.section	.nv.info._Z15qLearningUpdatePfPiS_S0_iiff,"",@"SHT_CUDA_INFO"
	.sectionflags	@""
	.align	4


	//----- nvinfo : EIATTR_CUDA_API_VERSION
	.align		4
        /*0000*/ 	.byte	0x04, 0x37
        /*0002*/ 	.short	(.L_28 - .L_27)
.L_27:
        /*0004*/ 	.word	0x00000082


	//----- nvinfo : EIATTR_KPARAM_INFO
	.align		4
.L_28:
        /*0008*/ 	.byte	0x04, 0x17
        /*000a*/ 	.short	(.L_30 - .L_29)
.L_29:
        /*000c*/ 	.word	0x00000000
        /*0010*/ 	.short	0x0007
        /*0012*/ 	.short	0x002c
        /*0014*/ 	.byte	0x00, 0xf0, 0x11, 0x00


	//----- nvinfo : EIATTR_KPARAM_INFO
	.align		4
.L_30:
        /*0018*/ 	.byte	0x04, 0x17
        /*001a*/ 	.short	(.L_32 - .L_31)
.L_31:
        /*001c*/ 	.word	0x00000000
        /*0020*/ 	.short	0x0006
        /*0022*/ 	.short	0x0028
        /*0024*/ 	.byte	0x00, 0xf0, 0x11, 0x00


	//----- nvinfo : EIATTR_KPARAM_INFO
	.align		4
.L_32:
        /*0028*/ 	.byte	0x04, 0x17
        /*002a*/ 	.short	(.L_34 - .L_33)
.L_33:
        /*002c*/ 	.word	0x00000000
        /*0030*/ 	.short	0x0005
        /*0032*/ 	.short	0x0024
        /*0034*/ 	.byte	0x00, 0xf0, 0x11, 0x00


	//----- nvinfo : EIATTR_KPARAM_INFO
	.align		4
.L_34:
        /*0038*/ 	.byte	0x04, 0x17
        /*003a*/ 	.short	(.L_36 - .L_35)
.L_35:
        /*003c*/ 	.word	0x00000000
        /*0040*/ 	.short	0x0004
        /*0042*/ 	.short	0x0020
        /*0044*/ 	.byte	0x00, 0xf0, 0x11, 0x00


	//----- nvinfo : EIATTR_KPARAM_INFO
	.align		4
.L_36:
        /*0048*/ 	.byte	0x04, 0x17
        /*004a*/ 	.short	(.L_38 - .L_37)
.L_37:
        /*004c*/ 	.word	0x00000000
        /*0050*/ 	.short	0x0003
        /*0052*/ 	.short	0x0018
        /*0054*/ 	.byte	0x00, 0xf5, 0x21, 0x00


	//----- nvinfo : EIATTR_KPARAM_INFO
	.align		4
.L_38:
        /*0058*/ 	.byte	0x04, 0x17
        /*005a*/ 	.short	(.L_40 - .L_39)
.L_39:
        /*005c*/ 	.word	0x00000000
        /*0060*/ 	.short	0x0002
        /*0062*/ 	.short	0x0010
        /*0064*/ 	.byte	0x00, 0xf5, 0x21, 0x00


	//----- nvinfo : EIATTR_KPARAM_INFO
	.align		4
.L_40:
        /*0068*/ 	.byte	0x04, 0x17
        /*006a*/ 	.short	(.L_42 - .L_41)
.L_41:
        /*006c*/ 	.word	0x00000000
        /*0070*/ 	.short	0x0001
        /*0072*/ 	.short	0x0008
        /*0074*/ 	.byte	0x00, 0xf5, 0x21, 0x00


	//----- nvinfo : EIATTR_KPARAM_INFO
	.align		4
.L_42:
        /*0078*/ 	.byte	0x04, 0x17
        /*007a*/ 	.short	(.L_44 - .L_43)
.L_43:
        /*007c*/ 	.word	0x00000000
        /*0080*/ 	.short	0x0000
        /*0082*/ 	.short	0x0000
        /*0084*/ 	.byte	0x00, 0xf5, 0x21, 0x00


	//----- nvinfo : EIATTR_SPARSE_MMA_MASK
	.align		4
.L_44:
        /*0088*/ 	.byte	0x03, 0x50
        /*008a*/ 	.short	0x0000


	//----- nvinfo : EIATTR_MAXREG_COUNT
	.align		4
        /*008c*/ 	.byte	0x03, 0x1b
        /*008e*/ 	.short	0x00ff


	//----- nvinfo : EIATTR_MERCURY_ISA_VERSION
	.align		4
        /*0090*/ 	.byte	0x03, 0x5f
        /*0092*/ 	.short	0x0101


	//----- nvinfo : EIATTR_VRC_CTA_INIT_COUNT
	.align		4
        /*0094*/ 	.byte	0x02, 0x4a
	.zero		1
	.zero		1


	//----- nvinfo : EIATTR_EXIT_INSTR_OFFSETS
	.align		4
        /*0098*/ 	.byte	0x04, 0x1c
        /*009a*/ 	.short	(.L_46 - .L_45)


	//   ....[0]....
.L_45:
        /*009c*/ 	.word	0x00000070


	//   ....[1]....
        /*00a0*/ 	.word	0x000007b0


	//----- nvinfo : EIATTR_CBANK_PARAM_SIZE
	.align		4
.L_46:
        /*00a4*/ 	.byte	0x03, 0x19
        /*00a6*/ 	.short	0x0030


	//----- nvinfo : EIATTR_PARAM_CBANK
	.align		4
        /*00a8*/ 	.byte	0x04, 0x0a
        /*00aa*/ 	.short	(.L_48 - .L_47)
	.align		4
.L_47:
        /*00ac*/ 	.word	index@(.nv.constant0._Z15qLearningUpdatePfPiS_S0_iiff)
        /*00b0*/ 	.short	0x0380
        /*00b2*/ 	.short	0x0030


	//----- nvinfo : EIATTR_SW_WAR
	.align		4
.L_48:
        /*00b4*/ 	.byte	0x04, 0x36
        /*00b6*/ 	.short	(.L_50 - .L_49)
.L_49:
        /*00b8*/ 	.word	0x00000008
.L_50:


//--------------------- .nv.info._Z13epsilonGreedyPfPiiif --------------------------
	.section	.nv.info._Z13epsilonGreedyPfPiiif,"",@"SHT_CUDA_INFO"
	.sectionflags	@""
	.align	4


	//----- nvinfo : EIATTR_CUDA_API_VERSION
	.align		4
        /*0000*/ 	.byte	0x04, 0x37
        /*0002*/ 	.short	(.L_52 - .L_51)
.L_51:
        /*0004*/ 	.word	0x00000082


	//----- nvinfo : EIATTR_KPARAM_INFO
	.align		4
.L_52:
        /*0008*/ 	.byte	0x04, 0x17
        /*000a*/ 	.short	(.L_54 - .L_53)
.L_53:
        /*000c*/ 	.word	0x00000000
        /*0010*/ 	.short	0x0004
        /*0012*/ 	.short	0x0018
        /*0014*/ 	.byte	0x00, 0xf0, 0x11, 0x00


	//----- nvinfo : EIATTR_KPARAM_INFO
	.align		4
.L_54:
        /*0018*/ 	.byte	0x04, 0x17
        /*001a*/ 	.short	(.L_56 - .L_55)
.L_55:
        /*001c*/ 	.word	0x00000000
        /*0020*/ 	.short	0x0003
        /*0022*/ 	.short	0x0014
        /*0024*/ 	.byte	0x00, 0xf0, 0x11, 0x00


	//----- nvinfo : EIATTR_KPARAM_INFO
	.align		4
.L_56:
        /*0028*/ 	.byte	0x04, 0x17
        /*002a*/ 	.short	(.L_58 - .L_57)
.L_57:
        /*002c*/ 	.word	0x00000000
        /*0030*/ 	.short	0x0002
        /*0032*/ 	.short	0x0010
        /*0034*/ 	.byte	0x00, 0xf0, 0x11, 0x00


	//----- nvinfo : EIATTR_KPARAM_INFO
	.align		4
.L_58:
        /*0038*/ 	.byte	0x04, 0x17
        /*003a*/ 	.short	(.L_60 - .L_59)
.L_59:
        /*003c*/ 	.word	0x00000000
        /*0040*/ 	.short	0x0001
        /*0042*/ 	.short	0x0008
        /*0044*/ 	.byte	0x00, 0xf5, 0x21, 0x00


	//----- nvinfo : EIATTR_KPARAM_INFO
	.align		4
.L_60:
        /*0048*/ 	.byte	0x04, 0x17
        /*004a*/ 	.short	(.L_62 - .L_61)
.L_61:
        /*004c*/ 	.word	0x00000000
        /*0050*/ 	.short	0x0000
        /*0052*/ 	.short	0x0000
        /*0054*/ 	.byte	0x00, 0xf5, 0x21, 0x00


	//----- nvinfo : EIATTR_SPARSE_MMA_MASK
	.align		4
.L_62:
        /*0058*/ 	.byte	0x03, 0x50
        /*005a*/ 	.short	0x0000


	//----- nvinfo : EIATTR_MAXREG_COUNT
	.align		4
        /*005c*/ 	.byte	0x03, 0x1b
        /*005e*/ 	.short	0x00ff


	//----- nvinfo : EIATTR_MERCURY_ISA_VERSION
	.align		4
        /*0060*/ 	.byte	0x03, 0x5f
        /*0062*/ 	.short	0x0101


	//----- nvinfo : EIATTR_VRC_CTA_INIT_COUNT
	.align		4
        /*0064*/ 	.byte	0x02, 0x4a
	.zero		1
	.zero		1


	//----- nvinfo : EIATTR_EXIT_INSTR_OFFSETS
	.align		4
        /*0068*/ 	.byte	0x04, 0x1c
        /*006a*/ 	.short	(.L_64 - .L_63)


	//   ....[0]....
.L_63:
        /*006c*/ 	.word	0x00000080


	//   ....[1]....
        /*0070*/ 	.word	0x000032d0


	//   ....[2]....
        /*0074*/ 	.word	0x000034b0


	//----- nvinfo : EIATTR_CRS_STACK_SIZE
	.align		4
.L_64:
        /*0078*/ 	.byte	0x04, 0x1e
        /*007a*/ 	.short	(.L_66 - .L_65)
.L_65:
        /*007c*/ 	.word	0x00000000


	//----- nvinfo : EIATTR_CBANK_PARAM_SIZE
	.align		4
.L_66:
        /*0080*/ 	.byte	0x03, 0x19
        /*0082*/ 	.short	0x001c


	//----- nvinfo : EIATTR_PARAM_CBANK
	.align		4
        /*0084*/ 	.byte	0x04, 0x0a
        /*0086*/ 	.short	(.L_68 - .L_67)
	.align		4
.L_67:
        /*0088*/ 	.word	index@(.nv.constant0._Z13epsilonGreedyPfPiiif)
        /*008c*/ 	.short	0x0380
        /*008e*/ 	.short	0x001c


	//----- nvinfo : EIATTR_SW_WAR
	.align		4
.L_68:
        /*0090*/ 	.byte	0x04, 0x36
        /*0092*/ 	.short	(.L_70 - .L_69)
.L_69:
        /*0094*/ 	.word	0x00000008
.L_70:


//--------------------- .nv.info._Z10initQTablePfii --------------------------
	.section	.nv.info._Z10initQTablePfii,"",@"SHT_CUDA_INFO"
	.sectionflags	@""
	.align	4


	//----- nvinfo : EIATTR_CUDA_API_VERSION
	.align		4
        /*0000*/ 	.byte	0x04, 0x37
        /*0002*/ 	.short	(.L_72 - .L_71)
.L_71:
        /*0004*/ 	.word	0x00000082


	//----- nvinfo : EIATTR_KPARAM_INFO
	.align		4
.L_72:
        /*0008*/ 	.byte	0x04, 0x17
        /*000a*/ 	.short	(.L_74 - .L_73)
.L_73:
        /*000c*/ 	.word	0x00000000
        /*0010*/ 	.short	0x0002
        /*0012*/ 	.short	0x000c
        /*0014*/ 	.byte	0x00, 0xf0, 0x11, 0x00


	//----- nvinfo : EIATTR_KPARAM_INFO
	.align		4
.L_74:
        /*0018*/ 	.byte	0x04, 0x17
        /*001a*/ 	.short	(.L_76 - .L_75)
.L_75:
        /*001c*/ 	.word	0x00000000
        /*0020*/ 	.short	0x0001
        /*0022*/ 	.short	0x0008
        /*0024*/ 	.byte	0x00, 0xf0, 0x11, 0x00


	//----- nvinfo : EIATTR_KPARAM_INFO
	.align		4
.L_76:
        /*0028*/ 	.byte	0x04, 0x17
        /*002a*/ 	.short	(.L_78 - .L_77)
.L_77:
        /*002c*/ 	.word	0x00000000
        /*0030*/ 	.short	0x0000
        /*0032*/ 	.short	0x0000
        /*0034*/ 	.byte	0x00, 0xf5, 0x21, 0x00


	//----- nvinfo : EIATTR_SPARSE_MMA_MASK
	.align		4
.L_78:
        /*0038*/ 	.byte	0x03, 0x50
        /*003a*/ 	.short	0x0000


	//----- nvinfo : EIATTR_MAXREG_COUNT
	.align		4
        /*003c*/ 	.byte	0x03, 0x1b
        /*003e*/ 	.short	0x00ff


	//----- nvinfo : EIATTR_MERCURY_ISA_VERSION
	.align		4
        /*0040*/ 	.byte	0x03, 0x5f
        /*0042*/ 	.short	0x0101


	//----- nvinfo : EIATTR_VRC_CTA_INIT_COUNT
	.align		4
        /*0044*/ 	.byte	0x02, 0x4a
	.zero		1
	.zero		1


	//----- nvinfo : EIATTR_EXIT_INSTR_OFFSETS
	.align		4
        /*0048*/ 	.byte	0x04, 0x1c
        /*004a*/ 	.short	(.L_80 - .L_79)


	//   ....[0]....
.L_79:
        /*004c*/ 	.word	0x00000090


	//   ....[1]....
        /*0050*/ 	.word	0x000027c0


	//----- nvinfo : EIATTR_CRS_STACK_SIZE
	.align		4
.L_80:
        /*0054*/ 	.byte	0x04, 0x1e
        /*0056*/ 	.short	(.L_82 - .L_81)
.L_81:
        /*0058*/ 	.word	0x00000000


	//----- nvinfo : EIATTR_CBANK_PARAM_SIZE
	.align		4
.L_82:
        /*005c*/ 	.byte	0x03, 0x19
        /*005e*/ 	.short	0x0010


	//----- nvinfo : EIATTR_PARAM_CBANK
	.align		4
        /*0060*/ 	.byte	0x04, 0x0a
        /*0062*/ 	.short	(.L_84 - .L_83)
	.align		4
.L_83:
        /*0064*/ 	.word	index@(.nv.constant0._Z10initQTablePfii)
        /*0068*/ 	.short	0x0380
        /*006a*/ 	.short	0x0010


	//----- nvinfo : EIATTR_SW_WAR
	.align		4
.L_84:
        /*006c*/ 	.byte	0x04, 0x36
        /*006e*/ 	.short	(.L_86 - .L_85)
.L_85:
        /*0070*/ 	.word	0x00000008
.L_86:


//--------------------- .nv.callgraph             --------------------------
	.section	.nv.callgraph,"",@"SHT_CUDA_CALLGRAPH"
	.align	4
	.sectionentsize	8
	.align		4
        /*0000*/ 	.word	0x00000000
	.align		4
        /*0004*/ 	.word	0xffffffff
	.align		4
        /*0008*/ 	.word	0x00000000
	.align		4
        /*000c*/ 	.word	0xfffffffe
	.align		4
        /*0010*/ 	.word	0x00000000
	.align		4
        /*0014*/ 	.word	0xfffffffd
	.align		4
        /*0018*/ 	.word	0x00000000
	.align		4
        /*001c*/ 	.word	0xfffffffc


//--------------------- .nv.constant4             --------------------------
	.section	.nv.constant4,"a",@progbits
	.align	8
	.align		8
.nv.constant4:
        /*0000*/ 	.dword	precalc_xorwow_matrix
	.align		8
        /*0008*/ 	.dword	precalc_xorwow_offset_matrix
	.align		8
        /*0010*/ 	.dword	mrg32k3aM1
	.align		8
        /*0018*/ 	.dword	mrg32k3aM2
	.align		8
        /*0020*/ 	.dword	mrg32k3aM1SubSeq
	.align		8
        /*0028*/ 	.dword	mrg32k3aM2SubSeq
	.align		8
        /*0030*/ 	.dword	mrg32k3aM1Seq
	.align		8
        /*0038*/ 	.dword	mrg32k3aM2Seq


//--------------------- .nv.constant3             --------------------------
	.section	.nv.constant3,"a",@progbits
	.align	8
.nv.constant3:
	.type		__cr_lgamma_table,@object
	.size		__cr_lgamma_table,(.L_8 - __cr_lgamma_table)
__cr_lgamma_table:
        /*0000*/ 	.byte	0x00, 0x00, 0x00, 0x00, 0x00, 0x00, 0x00, 0x00, 0x00, 0x00, 0x00, 0x00, 0x00, 0x00, 0x00, 0x00
        /*0010*/ 	.byte	0xef, 0x39, 0xfa, 0xfe, 0x42, 0x2e, 0xe6, 0x3f, 0x02, 0x20, 0x2a, 0xfa, 0x0b, 0xab, 0xfc, 0x3f
        /*0020*/ 	.byte	0xf9, 0x2c, 0x92, 0x7c, 0xa7, 0x6c, 0x09, 0x40, 0xc9, 0x79, 0x44, 0x3c, 0x64, 0x26, 0x13, 0x40
        /*0030*/ 	.byte	0xca, 0x01, 0xcf, 0x3a, 0x27, 0x51, 0x1a, 0x40, 0x30, 0xcc, 0x2d, 0xf3, 0xe1, 0x0c, 0x21, 0x40
        /*0040*/ 	.byte	0x0d, 0xb7, 0xfc, 0x82, 0x8e, 0x35, 0x25, 0x40
.L_8:


//--------------------- .text._Z15qLearningUpdatePfPiS_S0_iiff --------------------------
	.section	.text._Z15qLearningUpdatePfPiS_S0_iiff,"ax",@progbits
	.align	128
        .global         _Z15qLearningUpdatePfPiS_S0_iiff
        .type           _Z15qLearningUpdatePfPiS_S0_iiff,@function
        .size           _Z15qLearningUpdatePfPiS_S0_iiff,(.L_x_38 - _Z15qLearningUpdatePfPiS_S0_iiff)
        .other          _Z15qLearningUpdatePfPiS_S0_iiff,@"STO_CUDA_ENTRY STV_DEFAULT"
_Z15qLearningUpdatePfPiS_S0_iiff:
.text._Z15qLearningUpdatePfPiS_S0_iiff:
[----:B------:R-:W-:Y:S01]  /*0000*/  LDC R1, c[0x0][0x37c] ;  /* 0x0000df00ff017b82 */ /* 0x000fe20000000800 */
[----:B------:R-:W0:Y:S07]  /*0010*/  S2R R3, SR_TID.X ;  /* 0x0000000000037919 */ /* 0x000e2e0000002100 */
[----:B------:R-:W0:Y:S01]  /*0020*/  S2UR UR4, SR_CTAID.X ;  /* 0x00000000000479c3 */ /* 0x000e220000002500 */
[----:B------:R-:W1:Y:S07]  /*0030*/  LDCU UR5, c[0x0][0x3a0] ;  /* 0x00007400ff0577ac */ /* 0x000e6e0008000800 */
[----:B------:R-:W0:Y:S02]  /*0040*/  LDC R0, c[0x0][0x360] ;  /* 0x0000d800ff007b82 */ /* 0x000e240000000800 */
[----:B0-----:R-:W-:-:S05]  /*0050*/  IMAD R0, R0, UR4, R3 ;  /* 0x0000000400007c24 */ /* 0x001fca000f8e0203 */
[----:B-1----:R-:W-:-:S13]  /*0060*/  ISETP.GE.AND P0, PT, R0, UR5, PT ;  /* 0x0000000500007c0c */ /* 0x002fda000bf06270 */
[----:B------:R-:W-:Y:S05]  /*0070*/  @P0 EXIT ;  /* 0x000000000000094d */ /* 0x000fea0003800000 */
[----:B------:R-:W0:Y:S01]  /*0080*/  LDC.64 R6, c[0x0][0x388] ;  /* 0x0000e200ff067b82 */ /* 0x000e220000000a00 */
[----:B------:R-:W1:Y:S01]  /*0090*/  LDCU.64 UR10, c[0x0][0x358] ;  /* 0x00006b00ff0a77ac */ /* 0x000e620008000a00 */
[----:B------:R-:W2:Y:S06]  /*00a0*/  LDCU UR12, c[0x0][0x3a4] ;  /* 0x00007480ff0c77ac */ /* 0x000eac0008000800 */
[----:B------:R-:W3:Y:S08]  /*00b0*/  LDC.64 R8, c[0x0][0x390] ;  /* 0x0000e400ff087b82 */ /* 0x000ef00000000a00 */
[----:B------:R-:W4:Y:S01]  /*00c0*/  LDC.64 R10, c[0x0][0x398] ;  /* 0x0000e600ff0a7b82 */ /* 0x000f220000000a00 */
[----:B0-----:R-:W-:-:S05]  /*00d0*/  IMAD.WIDE R6, R0, 0x4, R6 ;  /* 0x0000000400067825 */ /* 0x001fca00078e0206 */
[----:B-1----:R0:W5:Y:S01]  /*00e0*/  LDG.E R3, desc[UR10][R6.64] ;  /* 0x0000000a06037981 */ /* 0x002162000c1e1900 */
[----:B---3--:R-:W-:-:S05]  /*00f0*/  IMAD.WIDE R8, R0, 0x4, R8 ;  /* 0x0000000400087825 */ /* 0x008fca00078e0208 */
[----:B------:R0:W5:Y:S01]  /*0100*/  LDG.E R2, desc[UR10][R8.64] ;  /* 0x0000000a08027981 */ /* 0x000162000c1e1900 */
[----:B--2---:R-:W-:Y:S01]  /*0110*/  UISETP.GE.AND UP0, UPT, UR12, 0x1, UPT ;  /* 0x000000010c00788c */ /* 0x004fe2000bf06270 */
[----:B------:R-:W-:-:S08]  /*0120*/  IMAD.MOV.U32 R5, RZ, RZ, -0x319194d8 ;  /* 0xce6e6b28ff057424 */ /* 0x000fd000078e00ff */
[----:B0---4-:R-:W-:Y:S05]  /*0130*/  BRA.U !UP0, `(.L_x_0) ;  /* 0x0000000508787547 */ /* 0x011fea000b800000 */
[----:B------:R-:W-:-:S05]  /*0140*/  IMAD.WIDE R6, R0, 0x4, R10 ;  /* 0x0000000400067825 */ /* 0x000fca00078e020a */
[----:B------:R-:W2:Y:S01]  /*0150*/  LDG.E R4, desc[UR10][R6.64] ;  /* 0x0000000a06047981 */ /* 0x000ea2000c1e1900 */
[----:B------:R-:W-:Y:S01]  /*0160*/  UISETP.GE.U32.AND UP1, UPT, UR12, 0x10, UPT ;  /* 0x000000100c00788c */ /* 0x000fe2000bf26070 */
[----:B------:R-:W-:Y:S01]  /*0170*/  HFMA2 R5, -RZ, RZ, -25.71875, 3664 ;  /* 0xce6e6b28ff057431 */ /* 0x000fe200000001ff */
[----:B------:R-:W-:Y:S01]  /*0180*/  ULOP3.LUT UR8, UR12, 0xf, URZ, 0xc0, !UPT ;  /* 0x0000000f0c087892 */ /* 0x000fe2000f8ec0ff */
[----:B------:R-:W-:-:S03]  /*0190*/  UMOV UR4, URZ ;  /* 0x000000ff00047c82 */ /* 0x000fc60008000000 */
[----:B------:R-:W-:Y:S01]  /*01a0*/  UISETP.NE.AND UP0, UPT, UR8, URZ, UPT ;  /* 0x000000ff0800728c */ /* 0x000fe2000bf05270 */
[----:B--2---:R-:W-:Y:S02]  /*01b0*/  IMAD R4, R4, UR12, RZ ;  /* 0x0000000c04047c24 */ /* 0x004fe4000f8e02ff */
[----:B------:R-:W-:Y:S08]  /*01c0*/  BRA.U !UP1, `(.L_x_1) ;  /* 0x0000000109987547 */ /* 0x000ff0000b800000 */
[----:B------:R-:W0:Y:S01]  /*01d0*/  LDCU.64 UR6, c[0x0][0x380] ;  /* 0x00007000ff0677ac */ /* 0x000e220008000a00 */
[----:B------:R-:W-:Y:S01]  /*01e0*/  IMAD.MOV.U32 R5, RZ, RZ, -0x319194d8 ;  /* 0xce6e6b28ff057424 */ /* 0x000fe200078e00ff */
[----:B------:R-:W-:Y:S01]  /*01f0*/  MOV R8, R4 ;  /* 0x0000000400087202 */ /* 0x000fe20000000f00 */
[----:B------:R-:W-:-:S04]  /*0200*/  ULOP3.LUT UR4, UR12, 0x7ffffff0, URZ, 0xc0, !UPT ;  /* 0x7ffffff00c047892 */ /* 0x000fc8000f8ec0ff */
[----:B------:R-:W-:Y:S02]  /*0210*/  UIADD3 UR9, UPT, UPT, -UR4, URZ, URZ ;  /* 0x000000ff04097290 */ /* 0x000fe4000fffe1ff */
[----:B0-----:R-:W-:-:S04]  /*0220*/  UIADD3 UR5, UP1, UPT, UR6, 0x20, URZ ;  /* 0x0000002006057890 */ /* 0x001fc8000ff3e0ff */
[----:B------:R-:W-:-:S12]  /*0230*/  UIADD3.X UR6, UPT, UPT, URZ, UR7, URZ, UP1, !UPT ;  /* 0x00000007ff067290 */ /* 0x000fd80008ffe4ff */
.L_x_2:
[----:B------:R-:W-:Y:S01]  /*0240*/  MOV R7, UR6 ;  /* 0x0000000600077c02 */ /* 0x000fe20008000f00 */
[----:B------:R-:W-:-:S04]  /*0250*/  IMAD.U32 R6, RZ, RZ, UR5 ;  /* 0x00000005ff067e24 */ /* 0x000fc8000f8e00ff */
[----:B------:R-:W-:-:S05]  /*0260*/  IMAD.WIDE R6, R8, 0x4, R6 ;  /* 0x0000000408067825 */ /* 0x000fca00078e0206 */
[----:B------:R-:W2:Y:S04]  /*0270*/  LDG.E R12, desc[UR10][R6.64+-0x20] ;  /* 0xffffe00a060c7981 */ /* 0x000ea8000c1e1900 */
[----:B------:R-:W2:Y:S04]  /*0280*/  LDG.E R13, desc[UR10][R6.64+-0x1c] ;  /* 0xffffe40a060d7981 */ /* 0x000ea8000c1e1900 */
[----:B------:R-:W3:Y:S04]  /*0290*/  LDG.E R15, desc[UR10][R6.64+-0x18] ;  /* 0xffffe80a060f7981 */ /* 0x000ee8000c1e1900 */
[----:B------:R-:W3:Y:S04]  /*02a0*/  LDG.E R14, desc[UR10][R6.64+-0x14] ;  /* 0xffffec0a060e7981 */ /* 0x000ee8000c1e1900 */
[----:B------:R-:W4:Y:S04]  /*02b0*/  LDG.E R17, desc[UR10][R6.64+-0x10] ;  /* 0xfffff00a06117981 */ /* 0x000f28000c1e1900 */
        /* <DEDUP_REMOVED lines=10> */
[----:B------:R-:W4:Y:S01]  /*0360*/  LDG.E R24, desc[UR10][R6.64+0x1c] ;  /* 0x00001c0a06187981 */ /* 0x000f22000c1e1900 */
[----:B------:R-:W-:Y:S01]  /*0370*/  UIADD3 UR9, UPT, UPT, UR9, 0x10, URZ ;  /* 0x0000001009097890 */ /* 0x000fe2000fffe0ff */
[----:B------:R-:W-:-:S03]  /*0380*/  VIADD R8, R8, 0x10 ;  /* 0x0000001008087836 */ /* 0x000fc60000000000 */
[----:B------:R-:W-:Y:S01]  /*0390*/  UISETP.NE.AND UP1, UPT, UR9, URZ, UPT ;  /* 0x000000ff0900728c */ /* 0x000fe2000bf25270 */
[----:B--2---:R-:W-:-:S04]  /*03a0*/  FMNMX3 R12, R5, R12, R13, !PT ;  /* 0x0000000c050c7276 */ /* 0x004fc8000780000d */
[----:B---3--:R-:W-:-:S04]  /*03b0*/  FMNMX3 R12, R12, R15, R14, !PT ;  /* 0x0000000f0c0c7276 */ /* 0x008fc8000780000e */
[----:B----4-:R-:W-:-:S04]  /*03c0*/  FMNMX3 R12, R12, R17, R16, !PT ;  /* 0x000000110c0c7276 */ /* 0x010fc80007800010 */
[----:B------:R-:W-:-:S04]  /*03d0*/  FMNMX3 R12, R12, R19, R18, !PT ;  /* 0x000000130c0c7276 */ /* 0x000fc80007800012 */
[----:B------:R-:W-:-:S04]  /*03e0*/  FMNMX3 R12, R12, R21, R20, !PT ;  /* 0x000000150c0c7276 */ /* 0x000fc80007800014 */
[----:B------:R-:W-:-:S04]  /*03f0*/  FMNMX3 R12, R12, R23, R22, !PT ;  /* 0x000000170c0c7276 */ /* 0x000fc80007800016 */
[----:B------:R-:W-:-:S04]  /*0400*/  FMNMX3 R10, R12, R11, R10, !PT ;  /* 0x0000000b0c0a7276 */ /* 0x000fc8000780000a */
[----:B------:R-:W-:Y:S01]  /*0410*/  FMNMX3 R5, R10, R9, R24, !PT ;  /* 0x000000090a057276 */ /* 0x000fe20007800018 */
[----:B------:R-:W-:Y:S06]  /*0420*/  BRA.U UP1, `(.L_x_2) ;  /* 0xfffffffd01847547 */ /* 0x000fec000b83ffff */
.L_x_1:
[----:B------:R-:W-:Y:S05]  /*0430*/  BRA.U !UP0, `(.L_x_0) ;  /* 0x0000000108b87547 */ /* 0x000fea000b800000 */
[----:B------:R-:W-:Y:S02]  /*0440*/  UISETP.GE.U32.AND UP0, UPT, UR8, 0x8, UPT ;  /* 0x000000080800788c */ /* 0x000fe4000bf06070 */
[----:B------:R-:W-:-:S04]  /*0450*/  ULOP3.LUT UR6, UR12, 0x7, URZ, 0xc0, !UPT ;  /* 0x000000070c067892 */ /* 0x000fc8000f8ec0ff */
[----:B------:R-:W-:-:S03]  /*0460*/  UISETP.NE.AND UP1, UPT, UR6, URZ, UPT ;  /* 0x000000ff0600728c */ /* 0x000fc6000bf25270 */
[----:B------:R-:W-:Y:S08]  /*0470*/  BRA.U !UP0, `(.L_x_3) ;  /* 0x0000000108407547 */ /* 0x000ff0000b800000 */
[----:B------:R-:W0:Y:S01]  /*0480*/  LDC.64 R6, c[0x0][0x380] ;  /* 0x0000e000ff067b82 */ /* 0x000e220000000a00 */
[----:B------:R-:W-:-:S05]  /*0490*/  IADD3 R9, PT, PT, R4, UR4, RZ ;  /* 0x0000000404097c10 */ /* 0x000fca000fffe0ff */
[----:B0-----:R-:W-:-:S05]  /*04a0*/  IMAD.WIDE R6, R9, 0x4, R6 ;  /* 0x0000000409067825 */ /* 0x001fca00078e0206 */
[----:B------:R-:W2:Y:S04]  /*04b0*/  LDG.E R8, desc[UR10][R6.64] ;  /* 0x0000000a06087981 */ /* 0x000ea8000c1e1900 */
[----:B------:R-:W2:Y:S04]  /*04c0*/  LDG.E R9, desc[UR10][R6.64+0x4] ;  /* 0x0000040a06097981 */ /* 0x000ea8000c1e1900 */
[----:B------:R-:W3:Y:S04]  /*04d0*/  LDG.E R11, desc[UR10][R6.64+0x8] ;  /* 0x0000080a060b7981 */ /* 0x000ee8000c1e1900 */
[----:B------:R-:W3:Y:S04]  /*04e0*/  LDG.E R10, desc[UR10][R6.64+0xc] ;  /* 0x00000c0a060a7981 */ /* 0x000ee8000c1e1900 */
[----:B------:R-:W4:Y:S04]  /*04f0*/  LDG.E R13, desc[UR10][R6.64+0x10] ;  /* 0x0000100a060d7981 */ /* 0x000f28000c1e1900 */
[----:B------:R-:W4:Y:S04]  /*0500*/  LDG.E R12, desc[UR10][R6.64+0x14] ;  /* 0x0000140a060c7981 */ /* 0x000f28000c1e1900 */
[----:B------:R-:W4:Y:S04]  /*0510*/  LDG.E R15, desc[UR10][R6.64+0x18] ;  /* 0x0000180a060f7981 */ /* 0x000f28000c1e1900 */
[----:B------:R-:W4:Y:S01]  /*0520*/  LDG.E R14, desc[UR10][R6.64+0x1c] ;  /* 0x00001c0a060e7981 */ /* 0x000f22000c1e1900 */
[----:B------:R-:W-:Y:S01]  /*0530*/  UIADD3 UR4, UPT, UPT, UR4, 0x8, URZ ;  /* 0x0000000804047890 */ /* 0x000fe2000fffe0ff */
[----:B--2---:R-:W-:-:S04]  /*0540*/  FMNMX3 R8, R5, R8, R9, !PT ;  /* 0x0000000805087276 */ /* 0x004fc80007800009 */
[----:B---3--:R-:W-:-:S04]  /*0550*/  FMNMX3 R8, R8, R11, R10, !PT ;  /* 0x0000000b08087276 */ /* 0x008fc8000780000a */
[----:B----4-:R-:W-:-:S04]  /*0560*/  FMNMX3 R8, R8, R13, R12, !PT ;  /* 0x0000000d08087276 */ /* 0x010fc8000780000c */
[----:B------:R-:W-:-:S07]  /*0570*/  FMNMX3 R5, R8, R15, R14, !PT ;  /* 0x0000000f08057276 */ /* 0x000fce000780000e */
.L_x_3:
[----:B------:R-:W-:Y:S05]  /*0580*/  BRA.U !UP1, `(.L_x_0) ;  /* 0x0000000109647547 */ /* 0x000fea000b800000 */
[----:B------:R-:W-:Y:S02]  /*0590*/  UISETP.GE.U32.AND UP0, UPT, UR6, 0x4, UPT ;  /* 0x000000040600788c */ /* 0x000fe4000bf06070 */
[----:B------:R-:W-:-:S04]  /*05a0*/  ULOP3.LUT UR5, UR12, 0x3, URZ, 0xc0, !UPT ;  /* 0x000000030c057892 */ /* 0x000fc8000f8ec0ff */
[----:B------:R-:W-:-:S03]  /*05b0*/  UISETP.NE.AND UP1, UPT, UR5, URZ, UPT ;  /* 0x000000ff0500728c */ /* 0x000fc6000bf25270 */
[----:B------:R-:W-:Y:S08]  /*05c0*/  BRA.U !UP0, `(.L_x_4) ;  /* 0x0000000108287547 */ /* 0x000ff0000b800000 */
[----:B------:R-:W0:Y:S01]  /*05d0*/  LDC.64 R6, c[0x0][0x380] ;  /* 0x0000e000ff067b82 */ /* 0x000e220000000a00 */
[----:B------:R-:W-:-:S04]  /*05e0*/  VIADD R9, R4, UR4 ;  /* 0x0000000404097c36 */ /* 0x000fc80008000000 */
[----:B0-----:R-:W-:-:S05]  /*05f0*/  IMAD.WIDE R6, R9, 0x4, R6 ;  /* 0x0000000409067825 */ /* 0x001fca00078e0206 */
[----:B------:R-:W2:Y:S04]  /*0600*/  LDG.E R8, desc[UR10][R6.64] ;  /* 0x0000000a06087981 */ /* 0x000ea8000c1e1900 */
[----:B------:R-:W2:Y:S04]  /*0610*/  LDG.E R9, desc[UR10][R6.64+0x4] ;  /* 0x0000040a06097981 */ /* 0x000ea8000c1e1900 */
[----:B------:R-:W3:Y:S04]  /*0620*/  LDG.E R10, desc[UR10][R6.64+0x8] ;  /* 0x0000080a060a7981 */ /* 0x000ee8000c1e1900 */
[----:B------:R-:W3:Y:S01]  /*0630*/  LDG.E R11, desc[UR10][R6.64+0xc] ;  /* 0x00000c0a060b7981 */ /* 0x000ee2000c1e1900 */
[----:B------:R-:W-:Y:S01]  /*0640*/  UIADD3 UR4, UPT, UPT, UR4, 0x4, URZ ;  /* 0x0000000404047890 */ /* 0x000fe2000fffe0ff */
[----:B--2---:R-:W-:-:S04]  /*0650*/  FMNMX3 R5, R5, R8, R9, !PT ;  /* 0x0000000805057276 */ /* 0x004fc80007800009 */
[----:B---3--:R-:W-:-:S07]  /*0660*/  FMNMX3 R5, R5, R10, R11, !PT ;  /* 0x0000000a05057276 */ /* 0x008fce000780000b */
.L_x_4:
[----:B------:R-:W-:Y:S05]  /*0670*/  BRA.U !UP1, `(.L_x_0) ;  /* 0x0000000109287547 */ /* 0x000fea000b800000 */
[----:B------:R-:W0:Y:S01]  /*0680*/  LDC.64 R8, c[0x0][0x380] ;  /* 0x0000e000ff087b82 */ /* 0x000e220000000a00 */
[----:B------:R-:W-:Y:S01]  /*0690*/  IADD3 R11, PT, PT, R4, UR4, RZ ;  /* 0x00000004040b7c10 */ /* 0x000fe2000fffe0ff */
[----:B------:R-:W-:-:S12]  /*06a0*/  UIADD3 UR5, UPT, UPT, -UR5, URZ, URZ ;  /* 0x000000ff05057290 */ /* 0x000fd8000fffe1ff */
.L_x_5:
[----:B0-----:R-:W-:-:S06]  /*06b0*/  IMAD.WIDE R6, R11, 0x4, R8 ;  /* 0x000000040b067825 */ /* 0x001fcc00078e0208 */
[----:B------:R-:W2:Y:S01]  /*06c0*/  LDG.E R6, desc[UR10][R6.64] ;  /* 0x0000000a06067981 */ /* 0x000ea2000c1e1900 */
[----:B------:R-:W-:Y:S01]  /*06d0*/  UIADD3 UR5, UPT, UPT, UR5, 0x1, URZ ;  /* 0x0000000105057890 */ /* 0x000fe2000fffe0ff */
[----:B------:R-:W-:-:S03]  /*06e0*/  VIADD R11, R11, 0x1 ;  /* 0x000000010b0b7836 */ /* 0x000fc60000000000 */
[----:B------:R-:W-:Y:S01]  /*06f0*/  UISETP.NE.AND UP0, UPT, UR5, URZ, UPT ;  /* 0x000000ff0500728c */ /* 0x000fe2000bf05270 */
[----:B--2---:R-:W-:-:S08]  /*0700*/  FMNMX R5, R6, R5, !PT ;  /* 0x0000000506057209 */ /* 0x004fd00007800000 */
[----:B------:R-:W-:Y:S05]  /*0710*/  BRA.U UP0, `(.L_x_5) ;  /* 0xfffffffd00e47547 */ /* 0x000fea000b83ffff */
.L_x_0:
[----:B------:R-:W0:Y:S01]  /*0720*/  LDC.64 R6, c[0x0][0x380] ;  /* 0x0000e000ff067b82 */ /* 0x000e220000000a00 */
[----:B-----5:R-:W-:Y:S01]  /*0730*/  IMAD R3, R0, UR12, R3 ;  /* 0x0000000c00037c24 */ /* 0x020fe2000f8e0203 */
[----:B------:R-:W1:Y:S03]  /*0740*/  LDCU.64 UR4, c[0x0][0x3a8] ;  /* 0x00007500ff0477ac */ /* 0x000e660008000a00 */
[----:B0-----:R-:W-:-:S05]  /*0750*/  IMAD.WIDE R6, R3, 0x4, R6 ;  /* 0x0000000403067825 */ /* 0x001fca00078e0206 */
[----:B------:R-:W2:Y:S01]  /*0760*/  LDG.E R3, desc[UR10][R6.64] ;  /* 0x0000000a06037981 */ /* 0x000ea2000c1e1900 */
[----:B-1----:R-:W-:-:S04]  /*0770*/  FFMA R2, R5, UR5, R2 ;  /* 0x0000000505027c23 */ /* 0x002fc80008000002 */
[----:B--2---:R-:W-:-:S04]  /*0780*/  FADD R2, R2, -R3 ;  /* 0x8000000302027221 */ /* 0x004fc80000000000 */
[----:B------:R-:W-:-:S05]  /*0790*/  FFMA R3, R2, UR4, R3 ;  /* 0x0000000402037c23 */ /* 0x000fca0008000003 */
[----:B------:R-:W-:Y:S01]  /*07a0*/  STG.E desc[UR10][R6.64], R3 ;  /* 0x0000000306007986 */ /* 0x000fe2000c10190a */
[----:B------:R-:W-:Y:S05]  /*07b0*/  EXIT ;  /* 0x000000000000794d */ /* 0x000fea0003800000 */
.L_x_6:
[----:B------:R-:W-:-:S00]  /*07c0*/  BRA `(.L_x_6) ;  /* 0xfffffffc00fc7947 */ /* 0x000fc0000383ffff */
[----:B------:R-:W-:-:S00]  /*07d0*/  NOP ;  /* 0x0000000000007918 */ /* 0x000fc00000000000 */
        /* <DEDUP_REMOVED lines=10> */
.L_x_38:


//--------------------- .text._Z13epsilonGreedyPfPiiif --------------------------
	.section	.text._Z13epsilonGreedyPfPiiif,"ax",@progbits
	.align	128
        .global         _Z13epsilonGreedyPfPiiif
        .type           _Z13epsilonGreedyPfPiiif,@function
        .size           _Z13epsilonGreedyPfPiiif,(.L_x_39 - _Z13epsilonGreedyPfPiiif)
        .other          _Z13epsilonGreedyPfPiiif,@"STO_CUDA_ENTRY STV_DEFAULT"
_Z13epsilonGreedyPfPiiif:
.text._Z13epsilonGreedyPfPiiif:
[----:B------:R-:W0:Y:S01]  /*0000*/  LDC R1, c[0x0][0x37c] ;  /* 0x0000df00ff017b82 */ /* 0x000e220000000800 */
[----:B------:R-:W1:Y:S07]  /*0010*/  S2R R3, SR_TID.X ;  /* 0x0000000000037919 */ /* 0x000e6e0000002100 */
[----:B------:R-:W1:Y:S01]  /*0020*/  S2UR UR4, SR_CTAID.X ;  /* 0x00000000000479c3 */ /* 0x000e620000002500 */
[----:B------:R-:W2:Y:S01]  /*0030*/  LDCU UR5, c[0x0][0x390] ;  /* 0x00007200ff0577ac */ /* 0x000ea20008000800 */
[----:B0-----:R-:W-:-:S06]  /*0040*/  VIADD R1, R1, 0xffffffd0 ;  /* 0xffffffd001017836 */ /* 0x001fcc0000000000 */
[----:B------:R-:W1:Y:S02]  /*0050*/  LDC R10, c[0x0][0x360] ;  /* 0x0000d800ff0a7b82 */ /* 0x000e640000000800 */
[----:B-1----:R-:W-:-:S05]  /*0060*/  IMAD R10, R10, UR4, R3 ;  /* 0x000000040a0a7c24 */ /* 0x002fca000f8e0203 */
[----:B--2---:R-:W-:-:S13]  /*0070*/  ISETP.GE.AND P0, PT, R10, UR5, PT ;  /* 0x000000050a007c0c */ /* 0x004fda000bf06270 */
[----:B------:R-:W-:Y:S05]  /*0080*/  @P0 EXIT ;  /* 0x000000000000094d */ /* 0x000fea0003800000 */
[----:B------:R-:W-:-:S06]  /*0090*/  CS2R R2, SR_CLOCKLO ;  /* 0x0000000000027805 */ /* 0x000fcc0000015000 */
[----:B------:R-:W-:Y:S01]  /*00a0*/  LOP3.LUT R0, R2, 0xaad26b49, RZ, 0x3c, !PT ;  /* 0xaad26b4902007812 */ /* 0x000fe200078e3cff */
[----:B------:R-:W0:Y:S01]  /*00b0*/  LDCU.64 UR10, c[0x0][0x358] ;  /* 0x00006b00ff0a77ac */ /* 0x000e220008000a00 */
[----:B------:R-:W-:Y:S01]  /*00c0*/  LOP3.LUT R2, R3, 0xf7dcefdd, RZ, 0x3c, !PT ;  /* 0xf7dcefdd03027812 */ /* 0x000fe200078e3cff */
[----:B------:R-:W-:Y:S01]  /*00d0*/  BSSY.RECONVERGENT B0, `(.L_x_7) ;  /* 0x0000261000007945 */ /* 0x000fe20003800200 */
[----:B------:R-:W-:Y:S01]  /*00e0*/  ISETP.NE.AND P0, PT, R10, RZ, PT ;  /* 0x000000ff0a00720c */ /* 0x000fe20003f05270 */
[----:B------:R-:W-:Y:S02]  /*00f0*/  IMAD R0, R0, 0x4182bed5, RZ ;  /* 0x4182bed500007824 */ /* 0x000fe400078e02ff */
[----:B------:R-:W-:Y:S02]  /*0100*/  IMAD R3, R2, -0x658354e5, RZ ;  /* 0x9a7cab1b02037824 */ /* 0x000fe400078e02ff */
[C---:B------:R-:W-:Y:S01]  /*0110*/  VIADD R5, R0.reuse, 0x583f19 ;  /* 0x00583f1900057836 */ /* 0x040fe20000000000 */
[C---:B------:R-:W-:Y:S01]  /*0120*/  LOP3.LUT R6, R0.reuse, 0x159a55e5, RZ, 0x3c, !PT ;  /* 0x159a55e500067812 */ /* 0x040fe200078e3cff */
[----:B------:R-:W-:Y:S01]  /*0130*/  VIADD R7, R3, 0x1f123bb5 ;  /* 0x1f123bb503077836 */ /* 0x000fe20000000000 */
[----:B------:R-:W-:-:S02]  /*0140*/  IADD3 R2, PT, PT, R0, 0x64f0c9, R3 ;  /* 0x0064f0c900027810 */ /* 0x000fc40007ffe003 */
[----:B------:R-:W-:Y:S01]  /*0150*/  LOP3.LUT R4, R3, 0x5491333, RZ, 0x3c, !PT ;  /* 0x0549133303047812 */ /* 0x000fe200078e3cff */
[----:B------:R-:W-:Y:S01]  /*0160*/  VIADD R3, R0, 0x75bcd15 ;  /* 0x075bcd1500037836 */ /* 0x000fe20000000000 */
[----:B------:R1:W-:Y:S01]  /*0170*/  STL.64 [R1+0x8], R6 ;  /* 0x0000080601007387 */ /* 0x0003e20000100a00 */
[----:B------:R-:W-:-:S03]  /*0180*/  SHF.R.S32.HI R0, RZ, 0x1f, R10 ;  /* 0x0000001fff007819 */ /* 0x000fc6000001140a */
[----:B------:R1:W-:Y:S04]  /*0190*/  STL.64 [R1], R2 ;  /* 0x0000000201007387 */ /* 0x0003e80000100a00 */
[----:B------:R1:W-:Y:S01]  /*01a0*/  STL.64 [R1+0x10], R4 ;  /* 0x0000100401007387 */ /* 0x0003e20000100a00 */
[----:B0-----:R-:W-:Y:S05]  /*01b0*/  @!P0 BRA `(.L_x_8) ;  /* 0x0000002400488947 */ /* 0x001fea0003800000 */
[----:B------:R-:W-:Y:S02]  /*01c0*/  IMAD.MOV.U32 R14, RZ, RZ, R0 ;  /* 0x000000ffff0e7224 */ /* 0x000fe400078e0000 */
[----:B------:R-:W-:Y:S02]  /*01d0*/  IMAD.MOV.U32 R12, RZ, RZ, RZ ;  /* 0x000000ffff0c7224 */ /* 0x000fe400078e00ff */
[----:B------:R-:W-:-:S07]  /*01e0*/  IMAD.MOV.U32 R11, RZ, RZ, R10 ;  /* 0x000000ffff0b7224 */ /* 0x000fce00078e000a */
.L_x_17:
[----:B------:R-:W-:Y:S01]  /*01f0*/  LOP3.LUT R0, R11, 0x3, RZ, 0xc0, !PT ;  /* 0x000000030b007812 */ /* 0x000fe200078ec0ff */
[----:B------:R-:W-:Y:S03]  /*0200*/  BSSY.RECONVERGENT B1, `(.L_x_9) ;  /* 0x0000247000017945 */ /* 0x000fe60003800200 */
[----:B------:R-:W-:-:S04]  /*0210*/  ISETP.NE.U32.AND P0, PT, R0, RZ, PT ;  /* 0x000000ff0000720c */ /* 0x000fc80003f05070 */
[----:B------:R-:W-:-:S13]  /*0220*/  ISETP.NE.AND.EX P0, PT, RZ, RZ, PT, P0 ;  /* 0x000000ffff00720c */ /* 0x000fda0003f05300 */
[----:B0-----:R-:W-:Y:S05]  /*0230*/  @!P0 BRA `(.L_x_10) ;  /* 0x00000024000c8947 */ /* 0x001fea0003800000 */
[----:B------:R-:W0:Y:S01]  /*0240*/  LDC.64 R8, c[0x4][RZ] ;  /* 0x01000000ff087b82 */ /* 0x000e220000000a00 */
[----:B------:R-:W-:Y:S01]  /*0250*/  IMAD.MOV.U32 R0, RZ, RZ, RZ ;  /* 0x000000ffff007224 */ /* 0x000fe200078e00ff */
[----:B-1----:R-:W-:Y:S02]  /*0260*/  CS2R R4, SRZ ;  /* 0x0000000000047805 */ /* 0x002fe4000001ff00 */
[----:B------:R-:W-:Y:S01]  /*0270*/  CS2R R6, SRZ ;  /* 0x0000000000067805 */ /* 0x000fe2000001ff00 */
[----:B------:R-:W-:Y:S02]  /*0280*/  IMAD.MOV.U32 R3, RZ, RZ, RZ ;  /* 0x000000ffff037224 */ /* 0x000fe400078e00ff */
[----:B0-----:R-:W-:-:S07]  /*0290*/  IMAD.WIDE.U32 R8, R12, 0xc80, R8 ;  /* 0x00000c800c087825 */ /* 0x001fce00078e0008 */
.L_x_12:
[----:B------:R-:W-:-:S06]  /*02a0*/  IMAD R13, R0, 0x4, R1 ;  /* 0x00000004000d7824 */ /* 0x000fcc00078e0201 */
[----:B------:R-:W5:Y:S01]  /*02b0*/  LDL R13, [R13+0x4] ;  /* 0x000004000d0d7983 */ /* 0x000f620000100800 */
[----:B------:R-:W-:-:S05]  /*02c0*/  UMOV UR4, URZ ;  /* 0x000000ff00047c82 */ /* 0x000fca0008000000 */
.L_x_11:
[----:B-----5:R-:W-:Y:S01]  /*02d0*/  SHF.R.U32.HI R21, RZ, UR4, R13 ;  /* 0x00000004ff157c19 */ /* 0x020fe2000801160d */
[----:B------:R-:W-:-:S03]  /*02e0*/  IMAD.SHL.U32 R15, R0, 0x20, RZ ;  /* 0x00000020000f7824 */ /* 0x000fc600078e00ff */
[----:B------:R-:W-:Y:S01]  /*02f0*/  LOP3.LUT R16, R21, 0x1, RZ, 0xc0, !PT ;  /* 0x0000000115107812 */ /* 0x000fe200078ec0ff */
[----:B------:R-:W-:-:S03]  /*0300*/  VIADD R15, R15, UR4 ;  /* 0x000000040f0f7c36 */ /* 0x000fc60008000000 */
[----:B------:R-:W-:Y:S01]  /*0310*/  ISETP.NE.U32.AND P0, PT, R16, 0x1, PT ;  /* 0x000000011000780c */ /* 0x000fe20003f05070 */
[----:B------:R-:W-:-:S03]  /*0320*/  IMAD R15, R15, 0x5, RZ ;  /* 0x000000050f0f7824 */ /* 0x000fc600078e02ff */
[----:B------:R-:W-:Y:S01]  /*0330*/  R2P PR, R21, 0x7e ;  /* 0x0000007e15007804 */ /* 0x000fe20000000000 */
[----:B------:R-:W-:-:S08]  /*0340*/  IMAD.WIDE.U32 R16, R15, 0x4, R8 ;  /* 0x000000040f107825 */ /* 0x000fd000078e0008 */
[----:B------:R-:W2:Y:S04]  /*0350*/  @!P0 LDG.E R20, desc[UR10][R16.64+0x10] ;  /* 0x0000100a10148981 */ /* 0x000ea8000c1e1900 */
[----:B------:R-:W3:Y:S04]  /*0360*/  @P1 LDG.E R22, desc[UR10][R16.64+0x24] ;  /* 0x0000240a10161981 */ /* 0x000ee8000c1e1900 */
[----:B------:R-:W4:Y:S04]  /*0370*/  @P2 LDG.E R24, desc[UR10][R16.64+0x38] ;  /* 0x0000380a10182981 */ /* 0x000f28000c1e1900 */
[----:B------:R-:W4:Y:S04]  /*0380*/  @P3 LDG.E R26, desc[UR10][R16.64+0x4c] ;  /* 0x00004c0a101a3981 */ /* 0x000f28000c1e1900 */
[----:B------:R-:W4:Y:S04]  /*0390*/  @P4 LDG.E R28, desc[UR10][R16.64+0x60] ;  /* 0x0000600a101c4981 */ /* 0x000f28000c1e1900 */
[----:B------:R-:W4:Y:S04]  /*03a0*/  @!P0 LDG.E R18, desc[UR10][R16.64] ;  /* 0x0000000a10128981 */ /* 0x000f28000c1e1900 */
[----:B------:R-:W4:Y:S04]  /*03b0*/  @!P0 LDG.E R15, desc[UR10][R16.64+0x4] ;  /* 0x0000040a100f8981 */ /* 0x000f28000c1e1900 */
[----:B------:R-:W4:Y:S04]  /*03c0*/  @P5 LDG.E R19, desc[UR10][R16.64+0x74] ;  /* 0x0000740a10135981 */ /* 0x000f28000c1e1900 */
[----:B------:R-:W4:Y:S04]  /*03d0*/  @P1 LDG.E R23, desc[UR10][R16.64+0x20] ;  /* 0x0000200a10171981 */ /* 0x000f28000c1e1900 */
[----:B------:R-:W4:Y:S01]  /*03e0*/  @P3 LDG.E R25, desc[UR10][R16.64+0x48] ;  /* 0x0000480a10193981 */ /* 0x000f22000c1e1900 */
[----:B--2---:R-:W-:-:S03]  /*03f0*/  @!P0 LOP3.LUT R5, R5, R20, RZ, 0x3c, !PT ;  /* 0x0000001405058212 */ /* 0x004fc600078e3cff */
[----:B------:R-:W2:Y:S01]  /*0400*/  @P1 LDG.E R20, desc[UR10][R16.64+0x14] ;  /* 0x0000140a10141981 */ /* 0x000ea2000c1e1900 */
[----:B---3--:R-:W-:-:S03]  /*0410*/  @P1 LOP3.LUT R5, R5, R22, RZ, 0x3c, !PT ;  /* 0x0000001605051212 */ /* 0x008fc600078e3cff */
[----:B------:R-:W3:Y:S01]  /*0420*/  @P1 LDG.E R22, desc[UR10][R16.64+0x1c] ;  /* 0x00001c0a10161981 */ /* 0x000ee2000c1e1900 */
[----:B----4-:R-:W-:-:S03]  /*0430*/  @P2 LOP3.LUT R5, R5, R24, RZ, 0x3c, !PT ;  /* 0x0000001805052212 */ /* 0x010fc600078e3cff */
[----:B------:R-:W4:Y:S01]  /*0440*/  @P2 LDG.E R24, desc[UR10][R16.64+0x28] ;  /* 0x0000280a10182981 */ /* 0x000f22000c1e1900 */
[----:B------:R-:W-:-:S03]  /*0450*/  @P3 LOP3.LUT R5, R5, R26, RZ, 0x3c, !PT ;  /* 0x0000001a05053212 */ /* 0x000fc600078e3cff */
[----:B------:R-:W3:Y:S01]  /*0460*/  @P6 LDG.E R26, desc[UR10][R16.64+0x88] ;  /* 0x0000880a101a6981 */ /* 0x000ee2000c1e1900 */
[----:B------:R-:W-:Y:S02]  /*0470*/  @P4 LOP3.LUT R5, R5, R28, RZ, 0x3c, !PT ;  /* 0x0000001c05054212 */ /* 0x000fe400078e3cff */
[----:B------:R-:W-:Y:S02]  /*0480*/  @!P0 LOP3.LUT R3, R3, R18, RZ, 0x3c, !PT ;  /* 0x0000001203038212 */ /* 0x000fe400078e3cff */
[----:B------:R-:W3:Y:S01]  /*0490*/  @!P0 LDG.E R18, desc[UR10][R16.64+0x8] ;  /* 0x0000080a10128981 */ /* 0x000ee2000c1e1900 */
[----:B------:R-:W-:-:S03]  /*04a0*/  @!P0 LOP3.LUT R6, R6, R15, RZ, 0x3c, !PT ;  /* 0x0000000f06068212 */ /* 0x000fc600078e3cff */
[----:B------:R-:W3:Y:S01]  /*04b0*/  @!P0 LDG.E R15, desc[UR10][R16.64+0xc] ;  /* 0x00000c0a100f8981 */ /* 0x000ee2000c1e1900 */
[----:B------:R-:W-:-:S03]  /*04c0*/  @P5 LOP3.LUT R5, R5, R19, RZ, 0x3c, !PT ;  /* 0x0000001305055212 */ /* 0x000fc600078e3cff */
[----:B------:R-:W3:Y:S01]  /*04d0*/  @P1 LDG.E R19, desc[UR10][R16.64+0x18] ;  /* 0x0000180a10131981 */ /* 0x000ee2000c1e1900 */
[----:B--2---:R-:W-:-:S03]  /*04e0*/  @P1 LOP3.LUT R3, R3, R20, RZ, 0x3c, !PT ;  /* 0x0000001403031212 */ /* 0x004fc600078e3cff */
[----:B------:R-:W2:Y:S01]  /*04f0*/  @P3 LDG.E R20, desc[UR10][R16.64+0x3c] ;  /* 0x00003c0a10143981 */ /* 0x000ea2000c1e1900 */
[----:B----4-:R-:W-:-:S03]  /*0500*/  @P2 LOP3.LUT R3, R3, R24, RZ, 0x3c, !PT ;  /* 0x0000001803032212 */ /* 0x010fc600078e3cff */
[----:B------:R-:W4:Y:S01]  /*0510*/  @P4 LDG.E R24, desc[UR10][R16.64+0x50] ;  /* 0x0000500a10184981 */ /* 0x000f22000c1e1900 */
[----:B---3--:R-:W-:-:S03]  /*0520*/  @!P0 LOP3.LUT R7, R7, R18, RZ, 0x3c, !PT ;  /* 0x0000001207078212 */ /* 0x008fc600078e3cff */
[----:B------:R-:W3:Y:S01]  /*0530*/  @P2 LDG.E R18, desc[UR10][R16.64+0x30] ;  /* 0x0000300a10122981 */ /* 0x000ee2000c1e1900 */
[----:B------:R-:W-:-:S03]  /*0540*/  @!P0 LOP3.LUT R4, R4, R15, RZ, 0x3c, !PT ;  /* 0x0000000f04048212 */ /* 0x000fc600078e3cff */
[----:B------:R-:W3:Y:S01]  /*0550*/  @P2 LDG.E R15, desc[UR10][R16.64+0x2c] ;  /* 0x00002c0a100f2981 */ /* 0x000ee2000c1e1900 */
[----:B------:R-:W-:-:S03]  /*0560*/  @P1 LOP3.LUT R6, R6, R19, RZ, 0x3c, !PT ;  /* 0x0000001306061212 */ /* 0x000fc600078e3cff */
[----:B------:R-:W3:Y:S01]  /*0570*/  @P2 LDG.E R19, desc[UR10][R16.64+0x34] ;  /* 0x0000340a10132981 */ /* 0x000ee2000c1e1900 */
[----:B------:R-:W-:Y:S02]  /*0580*/  @P1 LOP3.LUT R7, R7, R22, RZ, 0x3c, !PT ;  /* 0x0000001607071212 */ /* 0x000fe400078e3cff */
[----:B------:R-:W-:Y:S01]  /*0590*/  @P1 LOP3.LUT R4, R4, R23, RZ, 0x3c, !PT ;  /* 0x0000001704041212 */ /* 0x000fe200078e3cff */
[----:B------:R-:W3:Y:S04]  /*05a0*/  @P3 LDG.E R22, desc[UR10][R16.64+0x44] ;  /* 0x0000440a10163981 */ /* 0x000ee8000c1e1900 */
[----:B------:R-:W3:Y:S01]  /*05b0*/  @P3 LDG.E R23, desc[UR10][R16.64+0x40] ;  /* 0x0000400a10173981 */ /* 0x000ee2000c1e1900 */
[----:B--2---:R-:W-:-:S03]  /*05c0*/  @P3 LOP3.LUT R3, R3, R20, RZ, 0x3c, !PT ;  /* 0x0000001403033212 */ /* 0x004fc600078e3cff */
[----:B------:R-:W2:Y:S01]  /*05d0*/  @P5 LDG.E R20, desc[UR10][R16.64+0x64] ;  /* 0x0000640a10145981 */ /* 0x000ea2000c1e1900 */
[----:B----4-:R-:W-:-:S03]  /*05e0*/  @P4 LOP3.LUT R3, R3, R24, RZ, 0x3c, !PT ;  /* 0x0000001803034212 */ /* 0x010fc600078e3cff */
[----:B------:R-:W4:Y:S01]  /*05f0*/  @P6 LDG.E R24, desc[UR10][R16.64+0x78] ;  /* 0x0000780a10186981 */ /* 0x000f22000c1e1900 */
[----:B---3--:R-:W-:-:S03]  /*0600*/  @P2 LOP3.LUT R7, R7, R18, RZ, 0x3c, !PT ;  /* 0x0000001207072212 */ /* 0x008fc600078e3cff */
[----:B------:R-:W3:Y:S01]  /*0610*/  @P4 LDG.E R18, desc[UR10][R16.64+0x58] ;  /* 0x0000580a10124981 */ /* 0x000ee2000c1e1900 */
[----:B------:R-:W-:-:S03]  /*0620*/  @P2 LOP3.LUT R6, R6, R15, RZ, 0x3c, !PT ;  /* 0x0000000f06062212 */ /* 0x000fc600078e3cff */
[----:B------:R-:W3:Y:S01]  /*0630*/  @P4 LDG.E R15, desc[UR10][R16.64+0x54] ;  /* 0x0000540a100f4981 */ /* 0x000ee2000c1e1900 */
[----:B------:R-:W-:-:S03]  /*0640*/  @P2 LOP3.LUT R4, R4, R19, RZ, 0x3c, !PT ;  /* 0x0000001304042212 */ /* 0x000fc600078e3cff */
[----:B------:R-:W3:Y:S01]  /*0650*/  @P4 LDG.E R19, desc[UR10][R16.64+0x5c] ;  /* 0x00005c0a10134981 */ /* 0x000ee2000c1e1900 */
[----:B------:R-:W-:Y:S02]  /*0660*/  @P3 LOP3.LUT R7, R7, R22, RZ, 0x3c, !PT ;  /* 0x0000001607073212 */ /* 0x000fe400078e3cff */
[----:B------:R-:W-:Y:S01]  /*0670*/  @P3 LOP3.LUT R4, R4, R25, RZ, 0x3c, !PT ;  /* 0x0000001904043212 */ /* 0x000fe200078e3cff */
[----:B------:R-:W3:Y:S01]  /*0680*/  @P5 LDG.E R22, desc[UR10][R16.64+0x6c] ;  /* 0x00006c0a10165981 */ /* 0x000ee2000c1e1900 */
[----:B------:R-:W-:-:S03]  /*0690*/  @P3 LOP3.LUT R6, R6, R23, RZ, 0x3c, !PT ;  /* 0x0000001706063212 */ /* 0x000fc600078e3cff */
[----:B------:R-:W3:Y:S04]  /*06a0*/  @P5 LDG.E R23, desc[UR10][R16.64+0x68] ;  /* 0x0000680a10175981 */ /* 0x000ee8000c1e1900 */
[----:B------:R-:W3:Y:S01]  /*06b0*/  @P5 LDG.E R25, desc[UR10][R16.64+0x70] ;  /* 0x0000700a10195981 */ /* 0x000ee2000c1e1900 */
[----:B------:R-:W-:Y:S02]  /*06c0*/  LOP3.LUT P0, RZ, R21, 0x80, RZ, 0xc0, !PT ;  /* 0x0000008015ff7812 */ /* 0x000fe4000780c0ff */
[----:B--2---:R-:W-:-:S11]  /*06d0*/  @P5 LOP3.LUT R3, R3, R20, RZ, 0x3c, !PT ;  /* 0x0000001403035212 */ /* 0x004fd600078e3cff */
        /* <DEDUP_REMOVED lines=15> */
[----:B------:R-:W-:Y:S02]  /*07d0*/  @P6 LOP3.LUT R5, R5, R26, RZ, 0x3c, !PT ;  /* 0x0000001a05056212 */ /* 0x000fe400078e3cff */
[----:B--2---:R-:W-:Y:S02]  /*07e0*/  @P0 LOP3.LUT R3, R3, R20, RZ, 0x3c, !PT ;  /* 0x0000001403030212 */ /* 0x004fe400078e3cff */
[----:B----4-:R-:W-:Y:S02]  /*07f0*/  @P0 LOP3.LUT R5, R5, R24, RZ, 0x3c, !PT ;  /* 0x0000001805050212 */ /* 0x010fe400078e3cff */
[----:B---3--:R-:W-:Y:S02]  /*0800*/  @P6 LOP3.LUT R7, R7, R18, RZ, 0x3c, !PT ;  /* 0x0000001207076212 */ /* 0x008fe400078e3cff */
[----:B------:R-:W-:Y:S02]  /*0810*/  @P6 LOP3.LUT R6, R6, R15, RZ, 0x3c, !PT ;  /* 0x0000000f06066212 */ /* 0x000fe400078e3cff */
[----:B------:R-:W-:-:S02]  /*0820*/  @P6 LOP3.LUT R4, R4, R19, RZ, 0x3c, !PT ;  /* 0x0000001304046212 */ /* 0x000fc400078e3cff */
[----:B------:R-:W-:Y:S02]  /*0830*/  @P0 LOP3.LUT R7, R7, R22, RZ, 0x3c, !PT ;  /* 0x0000001607070212 */ /* 0x000fe400078e3cff */
[----:B------:R-:W-:Y:S02]  /*0840*/  @P0 LOP3.LUT R6, R6, R23, RZ, 0x3c, !PT ;  /* 0x0000001706060212 */ /* 0x000fe400078e3cff */
[----:B------:R-:W-:Y:S02]  /*0850*/  @P0 LOP3.LUT R4, R4, R25, RZ, 0x3c, !PT ;  /* 0x0000001904040212 */ /* 0x000fe400078e3cff */
[----:B------:R-:W-:-:S13]  /*0860*/  R2P PR, R21.B1, 0x7f ;  /* 0x0000007f15007804 */ /* 0x000fda0000001000 */
[----:B------:R-:W2:Y:S04]  /*0870*/  @P0 LDG.E R18, desc[UR10][R16.64+0xa0] ;  /* 0x0000a00a10120981 */ /* 0x000ea8000c1e1900 */
[----:B------:R-:W3:Y:S04]  /*0880*/  @P0 LDG.E R15, desc[UR10][R16.64+0xa4] ;  /* 0x0000a40a100f0981 */ /* 0x000ee8000c1e1900 */
[----:B------:R-:W4:Y:S04]  /*0890*/  @P0 LDG.E R20, desc[UR10][R16.64+0xa8] ;  /* 0x0000a80a10140981 */ /* 0x000f28000c1e1900 */
[----:B------:R-:W4:Y:S04]  /*08a0*/  @P0 LDG.E R19, desc[UR10][R16.64+0xac] ;  /* 0x0000ac0a10130981 */ /* 0x000f28000c1e1900 */
[----:B------:R-:W4:Y:S04]  /*08b0*/  @P0 LDG.E R22, desc[UR10][R16.64+0xb0] ;  /* 0x0000b00a10160981 */ /* 0x000f28000c1e1900 */
[----:B------:R-:W4:Y:S04]  /*08c0*/  @P1 LDG.E R24, desc[UR10][R16.64+0xb4] ;  /* 0x0000b40a10181981 */ /* 0x000f28000c1e1900 */
[----:B------:R-:W4:Y:S04]  /*08d0*/  @P1 LDG.E R26, desc[UR10][R16.64+0xbc] ;  /* 0x0000bc0a101a1981 */ /* 0x000f28000c1e1900 */
[----:B------:R-:W4:Y:S04]  /*08e0*/  @P1 LDG.E R23, desc[UR10][R16.64+0xb8] ;  /* 0x0000b80a10171981 */ /* 0x000f28000c1e1900 */
[----:B------:R-:W4:Y:S04]  /*08f0*/  @P1 LDG.E R28, desc[UR10][R16.64+0xc4] ;  /* 0x0000c40a101c1981 */ /* 0x000f28000c1e1900 */
[----:B------:R-:W4:Y:S01]  /*0900*/  @P1 LDG.E R25, desc[UR10][R16.64+0xc0] ;  /* 0x0000c00a10191981 */ /* 0x000f22000c1e1900 */
[----:B--2---:R-:W-:-:S03]  /*0910*/  @P0 LOP3.LUT R3, R3, R18, RZ, 0x3c, !PT ;  /* 0x0000001203030212 */ /* 0x004fc600078e3cff */
[----:B------:R-:W2:Y:S01]  /*0920*/  @P2 LDG.E R18, desc[UR10][R16.64+0xc8] ;  /* 0x0000c80a10122981 */ /* 0x000ea2000c1e1900 */
[----:B---3--:R-:W-:-:S03]  /*0930*/  @P0 LOP3.LUT R6, R6, R15, RZ, 0x3c, !PT ;  /* 0x0000000f06060212 */ /* 0x008fc600078e3cff */
[----:B------:R-:W3:Y:S01]  /*0940*/  @P2 LDG.E R15, desc[UR10][R16.64+0xcc] ;  /* 0x0000cc0a100f2981 */ /* 0x000ee2000c1e1900 */
[----:B----4-:R-:W-:-:S03]  /*0950*/  @P0 LOP3.LUT R7, R7, R20, RZ, 0x3c, !PT ;  /* 0x0000001407070212 */ /* 0x010fc600078e3cff */
[----:B------:R-:W4:Y:S01]  /*0960*/  @P3 LDG.E R20, desc[UR10][R16.64+0xec] ;  /* 0x0000ec0a10143981 */ /* 0x000f22000c1e1900 */
[----:B------:R-:W-:-:S03]  /*0970*/  @P0 LOP3.LUT R4, R4, R19, RZ, 0x3c, !PT ;  /* 0x0000001304040212 */ /* 0x000fc600078e3cff */
[----:B------:R-:W4:Y:S01]  /*0980*/  @P2 LDG.E R19, desc[UR10][R16.64+0xd4] ;  /* 0x0000d40a10132981 */ /* 0x000f22000c1e1900 */
[----:B------:R-:W-:Y:S02]  /*0990*/  @P0 LOP3.LUT R5, R5, R22, RZ, 0x3c, !PT ;  /* 0x0000001605050212 */ /* 0x000fe400078e3cff */
[----:B------:R-:W-:Y:S01]  /*09a0*/  LOP3.LUT P0, RZ, R21, 0x8000, RZ, 0xc0, !PT ;  /* 0x0000800015ff7812 */ /* 0x000fe2000780c0ff */
[----:B------:R-:W4:Y:S01]  /*09b0*/  @P2 LDG.E R22, desc[UR10][R16.64+0xd0] ;  /* 0x0000d00a10162981 */ /* 0x000f22000c1e1900 */
[----:B------:R-:W-:-:S03]  /*09c0*/  @P1 LOP3.LUT R3, R3, R24, RZ, 0x3c, !PT ;  /* 0x0000001803031212 */ /* 0x000fc600078e3cff */
[----:B------:R-:W4:Y:S01]  /*09d0*/  @P3 LDG.E R21, desc[UR10][R16.64+0xe0] ;  /* 0x0000e00a10153981 */ /* 0x000f22000c1e1900 */
[----:B------:R-:W-:-:S03]  /*09e0*/  @P1 LOP3.LUT R7, R7, R26, RZ, 0x3c, !PT ;  /* 0x0000001a07071212 */ /* 0x000fc600078e3cff */
[----:B------:R-:W4:Y:S01]  /*09f0*/  @P2 LDG.E R24, desc[UR10][R16.64+0xd8] ;  /* 0x0000d80a10182981 */ /* 0x000f22000c1e1900 */
[----:B------:R-:W-:-:S03]  /*0a00*/  @P1 LOP3.LUT R6, R6, R23, RZ, 0x3c, !PT ;  /* 0x0000001706061212 */ /* 0x000fc600078e3cff */
[----:B------:R-:W4:Y:S01]  /*0a10*/  @P3 LDG.E R26, desc[UR10][R16.64+0xdc] ;  /* 0x0000dc0a101a3981 */ /* 0x000f22000c1e1900 */
[----:B------:R-:W-:-:S03]  /*0a20*/  @P1 LOP3.LUT R5, R5, R28, RZ, 0x3c, !PT ;  /* 0x0000001c05051212 */ /* 0x000fc600078e3cff */
[----:B------:R-:W4:Y:S04]  /*0a30*/  @P3 LDG.E R28, desc[UR10][R16.64+0xe4] ;  /* 0x0000e40a101c3981 */ /* 0x000f28000c1e1900 */
[----:B------:R-:W4:Y:S01]  /*0a40*/  @P3 LDG.E R23, desc[UR10][R16.64+0xe8] ;  /* 0x0000e80a10173981 */ /* 0x000f22000c1e1900 */
[----:B--2---:R-:W-:-:S03]  /*0a50*/  @P2 LOP3.LUT R3, R3, R18, RZ, 0x3c, !PT ;  /* 0x0000001203032212 */ /* 0x004fc600078e3cff */
[----:B------:R-:W2:Y:S01]  /*0a60*/  @P4 LDG.E R18, desc[UR10][R16.64+0xf0] ;  /* 0x0000f00a10124981 */ /* 0x000ea2000c1e1900 */
[----:B---3--:R-:W-:Y:S02]  /*0a70*/  @P2 LOP3.LUT R6, R6, R15, RZ, 0x3c, !PT ;  /* 0x0000000f06062212 */ /* 0x008fe400078e3cff */
[----:B------:R-:W-:Y:S01]  /*0a80*/  @P1 LOP3.LUT R4, R4, R25, RZ, 0x3c, !PT ;  /* 0x0000001904041212 */ /* 0x000fe200078e3cff */
[----:B------:R-:W3:Y:S03]  /*0a90*/  @P5 LDG.E R15, desc[UR10][R16.64+0x110] ;  /* 0x0001100a100f5981 */ /* 0x000ee6000c1e1900 */
[----:B----4-:R-:W-:Y:S02]  /*0aa0*/  @P2 LOP3.LUT R4, R4, R19, RZ, 0x3c, !PT ;  /* 0x0000001304042212 */ /* 0x010fe400078e3cff */
[----:B------:R-:W4:Y:S01]  /*0ab0*/  @P4 LDG.E R19, desc[UR10][R16.64+0xf4] ;  /* 0x0000f40a10134981 */ /* 0x000f22000c1e1900 */
        /* <DEDUP_REMOVED lines=12> */
[----:B--2---:R-:W-:-:S03]  /*0b80*/  @P4 LOP3.LUT R3, R3, R18, RZ, 0x3c, !PT ;  /* 0x0000001203034212 */ /* 0x004fc600078e3cff */
[----:B------:R-:W2:Y:S01]  /*0b90*/  @P5 LDG.E R18, desc[UR10][R16.64+0x114] ;  /* 0x0001140a10125981 */ /* 0x000ea2000c1e1900 */
[----:B------:R-:W-:-:S03]  /*0ba0*/  @P3 LOP3.LUT R5, R5, R20, RZ, 0x3c, !PT ;  /* 0x0000001405053212 */ /* 0x000fc600078e3cff */
[----:B------:R-:W2:Y:S01]  /*0bb0*/  @P6 LDG.E R20, desc[UR10][R16.64+0x118] ;  /* 0x0001180a10146981 */ /* 0x000ea2000c1e1900 */
[----:B----4-:R-:W-:-:S03]  /*0bc0*/  @P4 LOP3.LUT R6, R6, R19, RZ, 0x3c, !PT ;  /* 0x0000001306064212 */ /* 0x010fc600078e3cff */
[----:B------:R-:W4:Y:S01]  /*0bd0*/  @P6 LDG.E R19, desc[UR10][R16.64+0x11c] ;  /* 0x00011c0a10136981 */ /* 0x000f22000c1e1900 */
[----:B---3--:R-:W-:-:S03]  /*0be0*/  @P4 LOP3.LUT R7, R7, R22, RZ, 0x3c, !PT ;  /* 0x0000001607074212 */ /* 0x008fc600078e3cff */
[----:B------:R-:W3:Y:S01]  /*0bf0*/  @P6 LDG.E R22, desc[UR10][R16.64+0x120] ;  /* 0x0001200a10166981 */ /* 0x000ee2000c1e1900 */
[----:B------:R-:W-:-:S03]  /*0c00*/  @P4 LOP3.LUT R4, R4, R21, RZ, 0x3c, !PT ;  /* 0x0000001504044212 */ /* 0x000fc600078e3cff */
[----:B------:R-:W3:Y:S01]  /*0c10*/  @P0 LDG.E R21, desc[UR10][R16.64+0x130] ;  /* 0x0001300a10150981 */ /* 0x000ee2000c1e1900 */
[----:B------:R-:W-:Y:S02]  /*0c20*/  @P4 LOP3.LUT R5, R5, R24, RZ, 0x3c, !PT ;  /* 0x0000001805054212 */ /* 0x000fe400078e3cff */
[----:B------:R-:W-:Y:S01]  /*0c30*/  @P5 LOP3.LUT R4, R4, R15, RZ, 0x3c, !PT ;  /* 0x0000000f04045212 */ /* 0x000fe200078e3cff */
[----:B------:R-:W3:Y:S01]  /*0c40*/  @P6 LDG.E R24, desc[UR10][R16.64+0x128] ;  /* 0x0001280a10186981 */ /* 0x000ee2000c1e1900 */
[----:B------:R-:W-:-:S03]  /*0c50*/  @P5 LOP3.LUT R3, R3, R26, RZ, 0x3c, !PT ;  /* 0x0000001a03035212 */ /* 0x000fc600078e3cff */
[----:B------:R-:W3:Y:S01]  /*0c60*/  @P6 LDG.E R15, desc[UR10][R16.64+0x124] ;  /* 0x0001240a100f6981 */ /* 0x000ee2000c1e1900 */
[----:B------:R-:W-:-:S03]  /*0c70*/  @P5 LOP3.LUT R7, R7, R28, RZ, 0x3c, !PT ;  /* 0x0000001c07075212 */ /* 0x000fc600078e3cff */
[----:B------:R-:W3:Y:S01]  /*0c80*/  @P0 LDG.E R26, desc[UR10][R16.64+0x12c] ;  /* 0x00012c0a101a0981 */ /* 0x000ee2000c1e1900 */
[----:B------:R-:W-:-:S03]  /*0c90*/  @P5 LOP3.LUT R6, R6, R23, RZ, 0x3c, !PT ;  /* 0x0000001706065212 */ /* 0x000fc600078e3cff */
[----:B------:R-:W3:Y:S04]  /*0ca0*/  @P0 LDG.E R28, desc[UR10][R16.64+0x13c] ;  /* 0x00013c0a101c0981 */ /* 0x000ee8000c1e1900 */
[----:B------:R-:W3:Y:S01]  /*0cb0*/  @P0 LDG.E R23, desc[UR10][R16.64+0x138] ;  /* 0x0001380a10170981 */ /* 0x000ee2000c1e1900 */
[----:B--2---:R-:W-:-:S03]  /*0cc0*/  @P5 LOP3.LUT R5, R5, R18, RZ, 0x3c, !PT ;  /* 0x0000001205055212 */ /* 0x004fc600078e3cff */
[----:B------:R-:W2:Y:S01]  /*0cd0*/  @P0 LDG.E R18, desc[UR10][R16.64+0x134] ;  /* 0x0001340a10120981 */ /* 0x000ea2000c1e1900 */
[----:B------:R-:W-:-:S04]  /*0ce0*/  UIADD3 UR4, UPT, UPT, UR4, 0x10, URZ ;  /* 0x0000001004047890 */ /* 0x000fc8000fffe0ff */
[----:B------:R-:W-:Y:S01]  /*0cf0*/  UISETP.NE.AND UP0, UPT, UR4, 0x20, UPT ;  /* 0x000000200400788c */ /* 0x000fe2000bf05270 */
[----:B------:R-:W-:Y:S02]  /*0d00*/  @P6 LOP3.LUT R3, R3, R20, RZ, 0x3c, !PT ;  /* 0x0000001403036212 */ /* 0x000fe400078e3cff */
[----:B----4-:R-:W-:Y:S02]  /*0d10*/  @P6 LOP3.LUT R6, R6, R19, RZ, 0x3c, !PT ;  /* 0x0000001306066212 */ /* 0x010fe400078e3cff */
[----:B---3--:R-:W-:Y:S02]  /*0d20*/  @P6 LOP3.LUT R7, R7, R22, RZ, 0x3c, !PT ;  /* 0x0000001607076212 */ /* 0x008fe400078e3cff */
[----:B------:R-:W-:Y:S02]  /*0d30*/  @P0 LOP3.LUT R6, R6, R21, RZ, 0x3c, !PT ;  /* 0x0000001506060212 */ /* 0x000fe400078e3cff */
[----:B------:R-:W-:Y:S02]  /*0d40*/  @P6 LOP3.LUT R5, R5, R24, RZ, 0x3c, !PT ;  /* 0x0000001805056212 */ /* 0x000fe400078e3cff */
[----:B------:R-:W-:-:S02]  /*0d50*/  @P6 LOP3.LUT R4, R4, R15, RZ, 0x3c, !PT ;  /* 0x0000000f04046212 */ /* 0x000fc400078e3cff */
[----:B------:R-:W-:Y:S02]  /*0d60*/  @P0 LOP3.LUT R3, R3, R26, RZ, 0x3c, !PT ;  /* 0x0000001a03030212 */ /* 0x000fe400078e3cff */
[----:B------:R-:W-:Y:S02]  /*0d70*/  @P0 LOP3.LUT R5, R5, R28, RZ, 0x3c, !PT ;  /* 0x0000001c05050212 */ /* 0x000fe400078e3cff */
[----:B------:R-:W-:Y:S02]  /*0d80*/  @P0 LOP3.LUT R4, R4, R23, RZ, 0x3c, !PT ;  /* 0x0000001704040212 */ /* 0x000fe400078e3cff */
[----:B--2---:R-:W-:Y:S01]  /*0d90*/  @P0 LOP3.LUT R7, R7, R18, RZ, 0x3c, !PT ;  /* 0x0000001207070212 */ /* 0x004fe200078e3cff */
[----:B------:R-:W-:Y:S06]  /*0da0*/  BRA.U UP0, `(.L_x_11) ;  /* 0xfffffff500487547 */ /* 0x000fec000b83ffff */
[----:B------:R-:W-:-:S05]  /*0db0*/  VIADD R0, R0, 0x1 ;  /* 0x0000000100007836 */ /* 0x000fca0000000000 */
[----:B------:R-:W-:-:S13]  /*0dc0*/  ISETP.NE.AND P0, PT, R0, 0x5, PT ;  /* 0x000000050000780c */ /* 0x000fda0003f05270 */
[----:B------:R-:W-:Y:S05]  /*0dd0*/  @P0 BRA `(.L_x_12) ;  /* 0xfffffff400300947 */ /* 0x000fea000383ffff */
[----:B------:R-:W-:Y:S01]  /*0de0*/  LOP3.LUT R0, R11, 0x3, RZ, 0xc0, !PT ;  /* 0x000000030b007812 */ /* 0x000fe200078ec0ff */
[----:B------:R0:W-:Y:S03]  /*0df0*/  STL.64 [R1+0x8], R6 ;  /* 0x0000080601007387 */ /* 0x0001e60000100a00 */
[----:B------:R-:W-:Y:S01]  /*0e00*/  ISETP.NE.U32.AND P0, PT, R0, 0x1, PT ;  /* 0x000000010000780c */ /* 0x000fe20003f05070 */
[----:B------:R0:W-:Y:S03]  /*0e10*/  STL.64 [R1+0x10], R4 ;  /* 0x0000100401007387 */ /* 0x0001e60000100a00 */
[----:B------:R-:W-:Y:S01]  /*0e20*/  ISETP.NE.AND.EX P0, PT, RZ, RZ, PT, P0 ;  /* 0x000000ffff00720c */ /* 0x000fe20003f05300 */
[----:B------:R0:W-:-:S12]  /*0e30*/  STL [R1+0x4], R3 ;  /* 0x0000040301007387 */ /* 0x0001d80000100800 */
[----:B0-----:R-:W-:Y:S05]  /*0e40*/  @!P0 BRA `(.L_x_10) ;  /* 0x0000001800088947 */ /* 0x001fea0003800000 */
[----:B------:R-:W-:Y:S01]  /*0e50*/  UMOV UR4, URZ ;  /* 0x000000ff00047c82 */ /* 0x000fe20008000000 */
[----:B------:R-:W-:Y:S01]  /*0e60*/  UMOV UR5, URZ ;  /* 0x000000ff00057c82 */ /* 0x000fe20008000000 */
[----:B------:R-:W-:Y:S02]  /*0e70*/  IMAD.MOV.U32 R0, RZ, RZ, RZ ;  /* 0x000000ffff007224 */ /* 0x000fe400078e00ff */
[----:B------:R-:W-:Y:S02]  /*0e80*/  IMAD.MOV.U32 R4, RZ, RZ, RZ ;  /* 0x000000ffff047224 */ /* 0x000fe400078e00ff */
[----:B------:R-:W-:Y:S02]  /*0e90*/  IMAD.MOV.U32 R7, RZ, RZ, RZ ;  /* 0x000000ffff077224 */ /* 0x000fe400078e00ff */
[----:B------:R-:W-:Y:S02]  /*0ea0*/  IMAD.MOV.U32 R3, RZ, RZ, RZ ;  /* 0x000000ffff037224 */ /* 0x000fe400078e00ff */
[----:B------:R-:W-:-:S02]  /*0eb0*/  IMAD.U32 R5, RZ, RZ, UR4 ;  /* 0x00000004ff057e24 */ /* 0x000fc4000f8e00ff */
[----:B------:R-:W-:-:S07]  /*0ec0*/  IMAD.U32 R6, RZ, RZ, UR5 ;  /* 0x00000005ff067e24 */ /* 0x000fce000f8e00ff */
.L_x_14:
[----:B------:R-:W-:-:S06]  /*0ed0*/  IMAD R13, R0, 0x4, R1 ;  /* 0x00000004000d7824 */ /* 0x000fcc00078e0201 */
[----:B------:R-:W5:Y:S01]  /*0ee0*/  LDL R13, [R13+0x4] ;  /* 0x000004000d0d7983 */ /* 0x000f620000100800 */
[----:B------:R-:W-:-:S05]  /*0ef0*/  UMOV UR4, URZ ;  /* 0x000000ff00047c82 */ /* 0x000fca0008000000 */
.L_x_13:
        /* <DEDUP_REMOVED lines=178> */
[----:B------:R0:W-:Y:S03]  /*1a20*/  STL [R1+0x4], R3 ;  /* 0x0000040301007387 */ /* 0x0001e60000100800 */
[----:B------:R-:W-:Y:S01]  /*1a30*/  ISETP.NE.U32.AND P0, PT, R0, 0x3, PT ;  /* 0x000000030000780c */ /* 0x000fe20003f05070 */
[----:B------:R0:W-:Y:S03]  /*1a40*/  STL.64 [R1+0x8], R6 ;  /* 0x0000080601007387 */ /* 0x0001e60000100a00 */
[----:B------:R-:W-:Y:S01]  /*1a50*/  ISETP.NE.AND.EX P0, PT, RZ, RZ, PT, P0 ;  /* 0x000000ffff00720c */ /* 0x000fe20003f05300 */
[----:B------:R0:W-:-:S12]  /*1a60*/  STL.64 [R1+0x10], R4 ;  /* 0x0000100401007387 */ /* 0x0001d80000100a00 */
[----:B0-----:R-:W-:Y:S05]  /*1a70*/  @P0 BRA `(.L_x_10) ;  /* 0x0000000800fc0947 */ /* 0x001fea0003800000 */
        /* <DEDUP_REMOVED lines=8> */
.L_x_16:
[----:B------:R-:W-:-:S06]  /*1b00*/  IMAD R13, R0, 0x4, R1 ;  /* 0x00000004000d7824 */ /* 0x000fcc00078e0201 */
[----:B------:R-:W5:Y:S01]  /*1b10*/  LDL R13, [R13+0x4] ;  /* 0x000004000d0d7983 */ /* 0x000f620000100800 */
[----:B------:R-:W-:-:S05]  /*1b20*/  UMOV UR4, URZ ;  /* 0x000000ff00047c82 */ /* 0x000fca0008000000 */
.L_x_15:
        /* <DEDUP_REMOVED lines=177> */
[----:B------:R0:W-:Y:S04]  /*2640*/  STL [R1+0x4], R3 ;  /* 0x0000040301007387 */ /* 0x0001e80000100800 */
[----:B------:R0:W-:Y:S04]  /*2650*/  STL.64 [R1+0x8], R6 ;  /* 0x0000080601007387 */ /* 0x0001e80000100a00 */
[----:B------:R0:W-:Y:S02]  /*2660*/  STL.64 [R1+0x10], R4 ;  /* 0x0000100401007387 */ /* 0x0001e40000100a00 */
.L_x_10:
[----:B------:R-:W-:Y:S05]  /*2670*/  BSYNC.RECONVERGENT B1 ;  /* 0x0000000000017941 */ /* 0x000fea0003800200 */
.L_x_9:
[C---:B------:R-:W-:Y:S01]  /*2680*/  ISETP.GT.U32.AND P0, PT, R11.reuse, 0x3, PT ;  /* 0x000000030b00780c */ /* 0x040fe20003f04070 */
[----:B------:R-:W-:Y:S01]  /*2690*/  VIADD R12, R12, 0x1 ;  /* 0x000000010c0c7836 */ /* 0x000fe20000000000 */
[--C-:B------:R-:W-:Y:S02]  /*26a0*/  SHF.R.U64 R11, R11, 0x2, R14.reuse ;  /* 0x000000020b0b7819 */ /* 0x100fe4000000120e */
[----:B------:R-:W-:Y:S02]  /*26b0*/  ISETP.GT.U32.AND.EX P0, PT, R14, RZ, PT, P0 ;  /* 0x000000ff0e00720c */ /* 0x000fe40003f04100 */
[----:B------:R-:W-:-:S11]  /*26c0*/  SHF.R.U32.HI R14, RZ, 0x2, R14 ;  /* 0x00000002ff0e7819 */ /* 0x000fd6000001160e */
[----:B------:R-:W-:Y:S05]  /*26d0*/  @P0 BRA `(.L_x_17) ;  /* 0xffffffd800c40947 */ /* 0x000fea000383ffff */
.L_x_8:
[----:B------:R-:W-:Y:S05]  /*26e0*/  BSYNC.RECONVERGENT B0 ;  /* 0x0000000000007941 */ /* 0x000fea0003800200 */
.L_x_7:
[----:B------:R-:W-:Y:S01]  /*26f0*/  SHF.R.U32.HI R0, RZ, 0x2, R3 ;  /* 0x00000002ff007819 */ /* 0x000fe20000011603 */
[----:B------:R-:W2:Y:S03]  /*2700*/  LDCU UR4, c[0x0][0x398] ;  /* 0x00007300ff0477ac */ /* 0x000ea60008000800 */
[----:B------:R-:W-:Y:S01]  /*2710*/  LOP3.LUT R0, R0, R3, RZ, 0x3c, !PT ;  /* 0x0000000300007212 */ /* 0x000fe200078e3cff */
[----:B01----:R-:W-:-:S04]  /*2720*/  IMAD.SHL.U32 R3, R5, 0x10, RZ ;  /* 0x0000001005037824 */ /* 0x003fc800078e00ff */
[----:B------:R-:W-:-:S05]  /*2730*/  IMAD.SHL.U32 R4, R0, 0x2, RZ ;  /* 0x0000000200047824 */ /* 0x000fca00078e00ff */
[----:B------:R-:W-:Y:S01]  /*2740*/  LOP3.LUT R4, R0, R4, R3, 0x96, !PT ;  /* 0x0000000400047212 */ /* 0x000fe200078e9603 */
[----:B------:R-:W-:-:S03]  /*2750*/  IMAD.MOV.U32 R3, RZ, RZ, 0x2f800000 ;  /* 0x2f800000ff037424 */ /* 0x000fc600078e00ff */
[----:B------:R-:W-:Y:S02]  /*2760*/  LOP3.LUT R11, R4, R5, RZ, 0x3c, !PT ;  /* 0x00000005040b7212 */ /* 0x000fe400078e3cff */
[----:B------:R-:W-:Y:S02]  /*2770*/  SHF.R.S32.HI R5, RZ, 0x1f, R10 ;  /* 0x0000001fff057819 */ /* 0x000fe4000001140a */
[----:B------:R-:W-:-:S04]  /*2780*/  IADD3 R0, PT, PT, R2, 0x587c5, R11 ;  /* 0x000587c502007810 */ /* 0x000fc80007ffe00b */
[----:B------:R-:W-:-:S05]  /*2790*/  I2FP.F32.U32 R0, R0 ;  /* 0x0000000000007245 */ /* 0x000fca0000201000 */
[----:B------:R-:W-:-:S05]  /*27a0*/  FFMA R0, R0, R3, 1.1641532182693481445e-10 ;  /* 0x2f00000000007423 */ /* 0x000fca0000000003 */
[----:B--2---:R-:W-:-:S13]  /*27b0*/  FSETP.GEU.AND P0, PT, R0, UR4, PT ;  /* 0x0000000400007c0b */ /* 0x004fda000bf0e000 */
[----:B------:R-:W-:Y:S05]  /*27c0*/  @!P0 BRA `(.L_x_18) ;  /* 0x0000000800c48947 */ /* 0x000fea0003800000 */
[----:B------:R-:W0:Y:S01]  /*27d0*/  LDCU UR6, c[0x0][0x394] ;  /* 0x00007280ff0677ac */ /* 0x000e220008000800 */
[----:B------:R-:W-:Y:S01]  /*27e0*/  IMAD.MOV.U32 R0, RZ, RZ, RZ ;  /* 0x000000ffff007224 */ /* 0x000fe200078e00ff */
[----:B0-----:R-:W-:-:S09]  /*27f0*/  UISETP.GE.AND UP0, UPT, UR6, 0x1, UPT ;  /* 0x000000010600788c */ /* 0x001fd2000bf06270 */
[----:B------:R-:W-:Y:S05]  /*2800*/  BRA.U !UP0, `(.L_x_19) ;  /* 0x0000000908a07547 */ /* 0x000fea000b800000 */
[----:B------:R-:W-:Y:S02]  /*2810*/  UISETP.GE.U32.AND UP1, UPT, UR6, 0x10, UPT ;  /* 0x000000100600788c */ /* 0x000fe4000bf26070 */
[----:B------:R-:W-:Y:S01]  /*2820*/  IMAD R6, R10, UR6, RZ ;  /* 0x000000060a067c24 */ /* 0x000fe2000f8e02ff */
[----:B------:R-:W-:Y:S01]  /*2830*/  ULOP3.LUT UR7, UR6, 0xf, URZ, 0xc0, !UPT ;  /* 0x0000000f06077892 */ /* 0x000fe2000f8ec0ff */
[----:B------:R-:W-:Y:S02]  /*2840*/  IMAD.MOV.U32 R4, RZ, RZ, -0x319194d8 ;  /* 0xce6e6b28ff047424 */ /* 0x000fe400078e00ff */
[----:B------:R-:W-:Y:S01]  /*2850*/  IMAD.MOV.U32 R7, RZ, RZ, RZ ;  /* 0x000000ffff077224 */ /* 0x000fe200078e00ff */
[----:B------:R-:W-:Y:S01]  /*2860*/  UISETP.NE.AND UP0, UPT, UR7, URZ, UPT ;  /* 0x000000ff0700728c */ /* 0x000fe2000bf05270 */
[----:B------:R-:W-:Y:S01]  /*2870*/  IMAD.MOV.U32 R0, RZ, RZ, RZ ;  /* 0x000000ffff007224 */ /* 0x000fe200078e00ff */
[----:B------:R-:W-:Y:S09]  /*2880*/  BRA.U !UP1, `(.L_x_20) ;  /* 0x0000000509407547 */ /* 0x000ff2000b800000 */
[----:B------:R-:W0:Y:S01]  /*2890*/  LDCU.64 UR4, c[0x0][0x380] ;  /* 0x00007000ff0477ac */ /* 0x000e220008000a00 */
[----:B------:R-:W-:Y:S02]  /*28a0*/  IMAD.MOV.U32 R4, RZ, RZ, -0x319194d8 ;  /* 0xce6e6b28ff047424 */ /* 0x000fe400078e00ff */
[----:B------:R-:W-:Y:S01]  /*28b0*/  IMAD.MOV.U32 R8, RZ, RZ, RZ ;  /* 0x000000ffff087224 */ /* 0x000fe200078e00ff */
[----:B------:R-:W-:Y:S01]  /*28c0*/  ULOP3.LUT UR8, UR6, 0x7ffffff0, URZ, 0xc0, !UPT ;  /* 0x7ffffff006087892 */ /* 0x000fe2000f8ec0ff */
[----:B------:R-:W-:Y:S02]  /*28d0*/  IMAD.MOV.U32 R9, RZ, RZ, R6 ;  /* 0x000000ffff097224 */ /* 0x000fe400078e0006 */
[----:B------:R-:W-:-:S03]  /*28e0*/  IMAD.MOV.U32 R0, RZ, RZ, RZ ;  /* 0x000000ffff007224 */ /* 0x000fc600078e00ff */
[----:B------:R-:W-:Y:S01]  /*28f0*/  IMAD.U32 R7, RZ, RZ, UR8 ;  /* 0x00000008ff077e24 */ /* 0x000fe2000f8e00ff */
[----:B0-----:R-:W-:-:S04]  /*2900*/  UIADD3 UR4, UP1, UPT, UR4, 0x20, URZ ;  /* 0x0000002004047890 */ /* 0x001fc8000ff3e0ff */
[----:B------:R-:W-:-:S12]  /*2910*/  UIADD3.X UR5, UPT, UPT, URZ, UR5, URZ, UP1, !UPT ;  /* 0x00000005ff057290 */ /* 0x000fd80008ffe4ff */
.L_x_21:
[----:B------:R-:W-:Y:S02]  /*2920*/  IMAD.U32 R2, RZ, RZ, UR4 ;  /* 0x00000004ff027e24 */ /* 0x000fe4000f8e00ff */
[----:B------:R-:W-:Y:S02]  /*2930*/  IMAD.U32 R3, RZ, RZ, UR5 ;  /* 0x00000005ff037e24 */ /* 0x000fe4000f8e00ff */
[----:B------:R-:W-:-:S05]  /*2940*/  IMAD.WIDE R2, R9, 0x4, R2 ;  /* 0x0000000409027825 */ /* 0x000fca00078e0202 */
[----:B------:R-:W2:Y:S04]  /*2950*/  LDG.E R23, desc[UR10][R2.64+-0x20] ;  /* 0xffffe00a02177981 */ /* 0x000ea8000c1e1900 */
[----:B------:R-:W3:Y:S04]  /*2960*/  LDG.E R25, desc[UR10][R2.64+-0x1c] ;  /* 0xffffe40a02197981 */ /* 0x000ee8000c1e1900 */
[----:B------:R-:W4:Y:S04]  /*2970*/  LDG.E R27, desc[UR10][R2.64+-0x18] ;  /* 0xffffe80a021b7981 */ /* 0x000f28000c1e1900 */
[----:B------:R-:W5:Y:S04]  /*2980*/  LDG.E R29, desc[UR10][R2.64+-0x14] ;  /* 0xffffec0a021d7981 */ /* 0x000f68000c1e1900 */
        /* <DEDUP_REMOVED lines=11> */
[----:B------:R-:W5:Y:S01]  /*2a40*/  LDG.E R22, desc[UR10][R2.64+0x1c] ;  /* 0x00001c0a02167981 */ /* 0x000f62000c1e1900 */
[----:B------:R-:W-:Y:S01]  /*2a50*/  VIADD R9, R9, 0x10 ;  /* 0x0000001009097836 */ /* 0x000fe20000000000 */
[----:B--2---:R-:W-:-:S04]  /*2a60*/  FSETP.GT.AND P3, PT, R23, R4, PT ;  /* 0x000000041700720b */ /* 0x004fc80003f64000 */
[----:B------:R-:W-:Y:S02]  /*2a70*/  FSEL R4, R23, R4, P3 ;  /* 0x0000000417047208 */ /* 0x000fe40001800000 */
[----:B------:R-:W-:Y:S02]  /*2a80*/  SEL R0, R8, R0, P3 ;  /* 0x0000000008007207 */ /* 0x000fe40001800000 */
[----:B---3--:R-:W-:-:S04]  /*2a90*/  FSETP.GT.AND P4, PT, R25, R4, PT ;  /* 0x000000041900720b */ /* 0x008fc80003f84000 */
[----:B------:R-:W-:-:S04]  /*2aa0*/  FSEL R4, R25, R4, P4 ;  /* 0x0000000419047208 */ /* 0x000fc80002000000 */
[----:B----4-:R-:W-:-:S04]  /*2ab0*/  FSETP.GT.AND P5, PT, R27, R4, PT ;  /* 0x000000041b00720b */ /* 0x010fc80003fa4000 */
[----:B------:R-:W-:Y:S01]  /*2ac0*/  FSEL R4, R27, R4, P5 ;  /* 0x000000041b047208 */ /* 0x000fe20002800000 */
[----:B------:R-:W-:-:S03]  /*2ad0*/  @P4 VIADD R0, R8, 0x1 ;  /* 0x0000000108004836 */ /* 0x000fc60000000000 */
[----:B-----5:R-:W-:-:S04]  /*2ae0*/  FSETP.GT.AND P6, PT, R29, R4, PT ;  /* 0x000000041d00720b */ /* 0x020fc80003fc4000 */
[----:B------:R-:W-:Y:S01]  /*2af0*/  FSEL R4, R29, R4, P6 ;  /* 0x000000041d047208 */ /* 0x000fe20003000000 */
[----:B------:R-:W-:-:S03]  /*2b00*/  @P5 VIADD R0, R8, 0x2 ;  /* 0x0000000208005836 */ /* 0x000fc60000000000 */
[----:B------:R-:W-:-:S04]  /*2b10*/  FSETP.GT.AND P0, PT, R21, R4, PT ;  /* 0x000000041500720b */ /* 0x000fc80003f04000 */
        /* <DEDUP_REMOVED lines=34> */
[----:B------:R-:W-:-:S08]  /*2d40*/  @P3 VIADD R0, R8, 0xe ;  /* 0x0000000e08003836 */ /* 0x000fd00000000000 */
[C---:B------:R-:W-:Y:S02]  /*2d50*/  @P0 VIADD R0, R8.reuse, 0xf ;  /* 0x0000000f08000836 */ /* 0x040fe40000000000 */
[----:B------:R-:W-:-:S05]  /*2d60*/  VIADD R8, R8, 0x10 ;  /* 0x0000001008087836 */ /* 0x000fca0000000000 */
[----:B------:R-:W-:-:S13]  /*2d70*/  ISETP.NE.AND P1, PT, R8, R7, PT ;  /* 0x000000070800720c */ /* 0x000fda0003f25270 */
[----:B------:R-:W-:Y:S05]  /*2d80*/  @P1 BRA `(.L_x_21) ;  /* 0xfffffff800e41947 */ /* 0x000fea000383ffff */
.L_x_20:
[----:B------:R-:W-:Y:S05]  /*2d90*/  BRA.U !UP0, `(.L_x_19) ;  /* 0x00000005083c7547 */ /* 0x000fea000b800000 */
[----:B------:R-:W-:Y:S02]  /*2da0*/  UISETP.GE.U32.AND UP0, UPT, UR7, 0x8, UPT ;  /* 0x000000080700788c */ /* 0x000fe4000bf06070 */
[----:B------:R-:W-:-:S04]  /*2db0*/  ULOP3.LUT UR5, UR6, 0x7, URZ, 0xc0, !UPT ;  /* 0x0000000706057892 */ /* 0x000fc8000f8ec0ff */
[----:B------:R-:W-:-:S03]  /*2dc0*/  UISETP.NE.AND UP1, UPT, UR5, URZ, UPT ;  /* 0x000000ff0500728c */ /* 0x000fc6000bf25270 */
[----:B------:R-:W-:Y:S08]  /*2dd0*/  BRA.U !UP0, `(.L_x_22) ;  /* 0x0000000108907547 */ /* 0x000ff0000b800000 */
[----:B------:R-:W0:Y:S01]  /*2de0*/  LDC.64 R2, c[0x0][0x380] ;  /* 0x0000e000ff027b82 */ /* 0x000e220000000a00 */
[----:B------:R-:W-:-:S04]  /*2df0*/  IMAD.IADD R9, R6, 0x1, R7 ;  /* 0x0000000106097824 */ /* 0x000fc800078e0207 */
[----:B0-----:R-:W-:-:S05]  /*2e00*/  IMAD.WIDE R2, R9, 0x4, R2 ;  /* 0x0000000409027825 */ /* 0x001fca00078e0202 */
[----:B------:R-:W2:Y:S04]  /*2e10*/  LDG.E R9, desc[UR10][R2.64] ;  /* 0x0000000a02097981 */ /* 0x000ea8000c1e1900 */
[----:B------:R-:W3:Y:S04]  /*2e20*/  LDG.E R11, desc[UR10][R2.64+0x4] ;  /* 0x0000040a020b7981 */ /* 0x000ee8000c1e1900 */
[----:B------:R-:W4:Y:S04]  /*2e30*/  LDG.E R13, desc[UR10][R2.64+0x8] ;  /* 0x0000080a020d7981 */ /* 0x000f28000c1e1900 */
[----:B------:R-:W5:Y:S04]  /*2e40*/  LDG.E R15, desc[UR10][R2.64+0xc] ;  /* 0x00000c0a020f7981 */ /* 0x000f68000c1e1900 */
[----:B------:R-:W5:Y:S04]  /*2e50*/  LDG.E R17, desc[UR10][R2.64+0x10] ;  /* 0x0000100a02117981 */ /* 0x000f68000c1e1900 */
[----:B------:R-:W5:Y:S04]  /*2e60*/  LDG.E R19, desc[UR10][R2.64+0x14] ;  /* 0x0000140a02137981 */ /* 0x000f68000c1e1900 */
[----:B------:R-:W5:Y:S04]  /*2e70*/  LDG.E R21, desc[UR10][R2.64+0x18] ;  /* 0x0000180a02157981 */ /* 0x000f68000c1e1900 */
[----:B------:R-:W5:Y:S01]  /*2e80*/  LDG.E R23, desc[UR10][R2.64+0x1c] ;  /* 0x00001c0a02177981 */ /* 0x000f62000c1e1900 */
        /* <DEDUP_REMOVED lines=24> */
[----:B------:R-:W-:-:S07]  /*3010*/  VIADD R7, R7, 0x8 ;  /* 0x0000000807077836 */ /* 0x000fce0000000000 */
.L_x_22:
        /* <DEDUP_REMOVED lines=22> */
[----:B------:R-:W-:-:S08]  /*3180*/  @P2 VIADD R0, R7, 0x2 ;  /* 0x0000000207002836 */ /* 0x000fd00000000000 */
[C---:B------:R-:W-:Y:S02]  /*3190*/  @P3 VIADD R0, R7.reuse, 0x3 ;  /* 0x0000000307003836 */ /* 0x040fe40000000000 */
[----:B------:R-:W-:-:S07]  /*31a0*/  VIADD R7, R7, 0x4 ;  /* 0x0000000407077836 */ /* 0x000fce0000000000 */
.L_x_23:
[----:B------:R-:W-:Y:S05]  /*31b0*/  BRA.U !UP1, `(.L_x_19) ;  /* 0x0000000109347547 */ /* 0x000fea000b800000 */
[----:B------:R-:W0:Y:S01]  /*31c0*/  LDC.64 R8, c[0x0][0x380] ;  /* 0x0000e000ff087b82 */ /* 0x000e220000000a00 */
[----:B------:R-:W-:Y:S01]  /*31d0*/  IMAD.IADD R11, R6, 0x1, R7 ;  /* 0x00000001060b7824 */ /* 0x000fe200078e0207 */
[----:B------:R-:W-:-:S12]  /*31e0*/  UIADD3 UR4, UPT, UPT, -UR4, URZ, URZ ;  /* 0x000000ff04047290 */ /* 0x000fd8000fffe1ff */
.L_x_24:
[----:B0-----:R-:W-:-:S06]  /*31f0*/  IMAD.WIDE R2, R11, 0x4, R8 ;  /* 0x000000040b027825 */ /* 0x001fcc00078e0208 */
[----:B------:R-:W2:Y:S01]  /*3200*/  LDG.E R3, desc[UR10][R2.64] ;  /* 0x0000000a02037981 */ /* 0x000ea2000c1e1900 */
[----:B------:R-:W-:Y:S01]  /*3210*/  UIADD3 UR4, UPT, UPT, UR4, 0x1, URZ ;  /* 0x0000000104047890 */ /* 0x000fe2000fffe0ff */
[----:B------:R-:W-:-:S03]  /*3220*/  VIADD R11, R11, 0x1 ;  /* 0x000000010b0b7836 */ /* 0x000fc60000000000 */
[----:B------:R-:W-:Y:S01]  /*3230*/  UISETP.NE.AND UP0, UPT, UR4, URZ, UPT ;  /* 0x000000ff0400728c */ /* 0x000fe2000bf05270 */
[----:B--2---:R-:W-:-:S04]  /*3240*/  FSETP.GT.AND P0, PT, R3, R4, PT ;  /* 0x000000040300720b */ /* 0x004fc80003f04000 */
[C---:B------:R-:W-:Y:S01]  /*3250*/  SEL R0, R7.reuse, R0, P0 ;  /* 0x0000000007007207 */ /* 0x040fe20000000000 */
[----:B------:R-:W-:Y:S01]  /*3260*/  VIADD R7, R7, 0x1 ;  /* 0x0000000107077836 */ /* 0x000fe20000000000 */
[----:B------:R-:W-:Y:S02]  /*3270*/  FSEL R4, R3, R4, P0 ;  /* 0x0000000403047208 */ /* 0x000fe40000000000 */
[----:B------:R-:W-:Y:S05]  /*3280*/  BRA.U UP0, `(.L_x_24) ;  /* 0xfffffffd00d87547 */ /* 0x000fea000b83ffff */
.L_x_19:
[----:B------:R-:W0:Y:S02]  /*3290*/  LDCU.64 UR4, c[0x0][0x388] ;  /* 0x00007100ff0477ac */ /* 0x000e240008000a00 */
[----:B0-----:R-:W-:-:S04]  /*32a0*/  LEA R2, P0, R10, UR4, 0x2 ;  /* 0x000000040a027c11 */ /* 0x001fc8000f8010ff */
[----:B------:R-:W-:-:S05]  /*32b0*/  LEA.HI.X R3, R10, UR5, R5, 0x2, P0 ;  /* 0x000000050a037c11 */ /* 0x000fca00080f1405 */
[----:B------:R-:W-:Y:S01]  /*32c0*/  STG.E desc[UR10][R2.64], R0 ;  /* 0x0000000002007986 */ /* 0x000fe2000c10190a */
[----:B------:R-:W-:Y:S05]  /*32d0*/  EXIT ;  /* 0x000000000000794d */ /* 0x000fea0003800000 */
.L_x_18:
[----:B------:R-:W0:Y:S01]  /*32e0*/  LDCU UR4, c[0x0][0x394] ;  /* 0x00007280ff0477ac */ /* 0x000e220008000800 */
[----:B------:R-:W-:Y:S01]  /*32f0*/  SHF.R.U32.HI R3, RZ, 0x2, R6 ;  /* 0x00000002ff037819 */ /* 0x000fe20000011606 */
[----:B------:R-:W-:Y:S01]  /*3300*/  IMAD.SHL.U32 R0, R11, 0x10, RZ ;  /* 0x000000100b007824 */ /* 0x000fe200078e00ff */
[----:B------:R-:W1:Y:S02]  /*3310*/  LDCU.64 UR6, c[0x0][0x388] ;  /* 0x00007100ff0677ac */ /* 0x000e640008000a00 */
[----:B------:R-:W-:Y:S01]  /*3320*/  LOP3.LUT R3, R3, R6, RZ, 0x3c, !PT ;  /* 0x0000000603037212 */ /* 0x000fe200078e3cff */
[----:B------:R-:W-:-:S04]  /*3330*/  IMAD.MOV.U32 R6, RZ, RZ, RZ ;  /* 0x000000ffff067224 */ /* 0x000fc800078e00ff */
[----:B------:R-:W-:-:S05]  /*3340*/  IMAD.SHL.U32 R4, R3, 0x2, RZ ;  /* 0x0000000203047824 */ /* 0x000fca00078e00ff */
[----:B------:R-:W-:Y:S01]  /*3350*/  LOP3.LUT R0, R3, R4, R0, 0x96, !PT ;  /* 0x0000000403007212 */ /* 0x000fe200078e9600 */
[----:B0-----:R-:W0:Y:S03]  /*3360*/  I2F.U32.RP R8, UR4 ;  /* 0x0000000400087d06 */ /* 0x001e260008209000 */
[----:B------:R-:W-:Y:S02]  /*3370*/  LOP3.LUT R3, R0, R11, RZ, 0x3c, !PT ;  /* 0x0000000b00037212 */ /* 0x000fe400078e3cff */
[----:B------:R-:W-:Y:S02]  /*3380*/  ISETP.NE.U32.AND P1, PT, RZ, UR4, PT ;  /* 0x00000004ff007c0c */ /* 0x000fe4000bf25070 */
[----:B------:R-:W-:Y:S02]  /*3390*/  IADD3 R3, PT, PT, R2, 0xb0f8a, R3 ;  /* 0x000b0f8a02037810 */ /* 0x000fe40007ffe003 */
[----:B-1----:R-:W-:Y:S01]  /*33a0*/  LEA R2, P2, R10, UR6, 0x2 ;  /* 0x000000060a027c11 */ /* 0x002fe2000f8410ff */
[----:B0-----:R-:W0:Y:S02]  /*33b0*/  MUFU.RCP R8, R8 ;  /* 0x0000000800087308 */ /* 0x001e240000001000 */
[----:B0-----:R-:W-:-:S06]  /*33c0*/  VIADD R7, R8, 0xffffffe ;  /* 0x0ffffffe08077836 */ /* 0x001fcc0000000000 */
[----:B------:R-:W0:Y:S02]  /*33d0*/  F2I.FTZ.U32.TRUNC.NTZ R7, R7 ;  /* 0x0000000700077305 */ /* 0x000e24000021f000 */
[----:B0-----:R-:W-:-:S04]  /*33e0*/  IMAD.MOV R9, RZ, RZ, -R7 ;  /* 0x000000ffff097224 */ /* 0x001fc800078e0a07 */
[----:B------:R-:W-:-:S04]  /*33f0*/  IMAD R9, R9, UR4, RZ ;  /* 0x0000000409097c24 */ /* 0x000fc8000f8e02ff */
[----:B------:R-:W-:-:S06]  /*3400*/  IMAD.HI.U32 R6, R7, R9, R6 ;  /* 0x0000000907067227 */ /* 0x000fcc00078e0006 */
[----:B------:R-:W-:-:S04]  /*3410*/  IMAD.HI.U32 R6, R6, R3, RZ ;  /* 0x0000000306067227 */ /* 0x000fc800078e00ff */
[----:B------:R-:W-:-:S04]  /*3420*/  IMAD.MOV R6, RZ, RZ, -R6 ;  /* 0x000000ffff067224 */ /* 0x000fc800078e0a06 */
[----:B------:R-:W-:Y:S01]  /*3430*/  IMAD R7, R6, UR4, R3 ;  /* 0x0000000406077c24 */ /* 0x000fe2000f8e0203 */
[----:B------:R-:W-:-:S04]  /*3440*/  LEA.HI.X R3, R10, UR7, R5, 0x2, P2 ;  /* 0x000000070a037c11 */ /* 0x000fc800090f1405 */
[----:B------:R-:W-:-:S13]  /*3450*/  ISETP.GE.U32.AND P0, PT, R7, UR4, PT ;  /* 0x0000000407007c0c */ /* 0x000fda000bf06070 */
[----:B------:R-:W-:-:S05]  /*3460*/  @P0 VIADD R7, R7, -UR4 ;  /* 0x8000000407070c36 */ /* 0x000fca0008000000 */
[----:B------:R-:W-:-:S13]  /*3470*/  ISETP.GE.U32.AND P0, PT, R7, UR4, PT ;  /* 0x0000000407007c0c */ /* 0x000fda000bf06070 */
[----:B------:R-:W-:Y:S01]  /*3480*/  @P0 VIADD R7, R7, -UR4 ;  /* 0x8000000407070c36 */ /* 0x000fe20008000000 */
[----:B------:R-:W-:-:S05]  /*3490*/  @!P1 LOP3.LUT R7, RZ, UR4, RZ, 0x33, !PT ;  /* 0x00000004ff079c12 */ /* 0x000fca000f8e33ff */
[----:B------:R-:W-:Y:S01]  /*34a0*/  STG.E desc[UR10][R2.64], R7 ;  /* 0x0000000702007986 */ /* 0x000fe2000c10190a */
[----:B------:R-:W-:Y:S05]  /*34b0*/  EXIT ;  /* 0x000000000000794d */ /* 0x000fea0003800000 */
.L_x_25:
        /* <DEDUP_REMOVED lines=12> */
.L_x_39:


//--------------------- .text._Z10initQTablePfii  --------------------------
	.section	.text._Z10initQTablePfii,"ax",@progbits
	.align	128
        .global         _Z10initQTablePfii
        .type           _Z10initQTablePfii,@function
        .size           _Z10initQTablePfii,(.L_x_40 - _Z10initQTablePfii)
        .other          _Z10initQTablePfii,@"STO_CUDA_ENTRY STV_DEFAULT"
_Z10initQTablePfii:
.text._Z10initQTablePfii:
[----:B------:R-:W0:Y:S01]  /*0000*/  LDC R1, c[0x0][0x37c] ;  /* 0x0000df00ff017b82 */ /* 0x000e220000000800 */
[----:B------:R-:W1:Y:S07]  /*0010*/  S2R R3, SR_TID.X ;  /* 0x0000000000037919 */ /* 0x000e6e0000002100 */
[----:B------:R-:W1:Y:S01]  /*0020*/  S2UR UR6, SR_CTAID.X ;  /* 0x00000000000679c3 */ /* 0x000e620000002500 */
[----:B------:R-:W2:Y:S01]  /*0030*/  LDCU.64 UR4, c[0x0][0x388] ;  /* 0x00007100ff0477ac */ /* 0x000ea20008000a00 */
[----:B0-----:R-:W-:-:S06]  /*0040*/  VIADD R1, R1, 0xffffffd0 ;  /* 0xffffffd001017836 */ /* 0x001fcc0000000000 */
[----:B------:R-:W1:Y:S01]  /*0050*/  LDC R10, c[0x0][0x360] ;  /* 0x0000d800ff0a7b82 */ /* 0x000e620000000800 */
[----:B--2---:R-:W-:Y:S01]  /*0060*/  UIMAD UR4, UR5, UR4, URZ ;  /* 0x00000004050472a4 */ /* 0x004fe2000f8e02ff */
[----:B-1----:R-:W-:-:S05]  /*0070*/  IMAD R10, R10, UR6, R3 ;  /* 0x000000060a0a7c24 */ /* 0x002fca000f8e0203 */
[----:B------:R-:W-:-:S13]  /*0080*/  ISETP.GE.AND P0, PT, R10, UR4, PT ;  /* 0x000000040a007c0c */ /* 0x000fda000bf06270 */
[----:B------:R-:W-:Y:S05]  /*0090*/  @P0 EXIT ;  /* 0x000000000000094d */ /* 0x000fea0003800000 */
[----:B------:R-:W-:-:S06]  /*00a0*/  CS2R R2, SR_CLOCKLO ;  /* 0x0000000000027805 */ /* 0x000fcc0000015000 */
[----:B------:R-:W-:Y:S01]  /*00b0*/  LOP3.LUT R0, R3, 0xf7dcefdd, RZ, 0x3c, !PT ;  /* 0xf7dcefdd03007812 */ /* 0x000fe200078e3cff */
[----:B------:R-:W0:Y:S01]  /*00c0*/  LDCU.64 UR6, c[0x0][0x358] ;  /* 0x00006b00ff0677ac */ /* 0x000e220008000a00 */
[----:B------:R-:W-:Y:S01]  /*00d0*/  LOP3.LUT R2, R2, 0xaad26b49, RZ, 0x3c, !PT ;  /* 0xaad26b4902027812 */ /* 0x000fe200078e3cff */
[----:B------:R-:W-:Y:S01]  /*00e0*/  BSSY.RECONVERGENT B0, `(.L_x_26) ;  /* 0x000025d000007945 */ /* 0x000fe20003800200 */
[----:B------:R-:W-:Y:S01]  /*00f0*/  ISETP.NE.AND P0, PT, R10, RZ, PT ;  /* 0x000000ff0a00720c */ /* 0x000fe20003f05270 */
[----:B------:R-:W-:Y:S02]  /*0100*/  IMAD R0, R0, -0x658354e5, RZ ;  /* 0x9a7cab1b00007824 */ /* 0x000fe400078e02ff */
[----:B------:R-:W-:Y:S02]  /*0110*/  IMAD R3, R2, 0x4182bed5, RZ ;  /* 0x4182bed502037824 */ /* 0x000fe400078e02ff */
[C---:B------:R-:W-:Y:S01]  /*0120*/  VIADD R7, R0.reuse, 0x1f123bb5 ;  /* 0x1f123bb500077836 */ /* 0x040fe20000000000 */
[----:B------:R-:W-:Y:S01]  /*0130*/  LOP3.LUT R4, R0, 0x5491333, RZ, 0x3c, !PT ;  /* 0x0549133300047812 */ /* 0x000fe200078e3cff */
[C---:B------:R-:W-:Y:S01]  /*0140*/  VIADD R5, R3.reuse, 0x583f19 ;  /* 0x00583f1903057836 */ /* 0x040fe20000000000 */
[----:B------:R-:W-:-:S02]  /*0150*/  IADD3 R2, PT, PT, R3, 0x64f0c9, R0 ;  /* 0x0064f0c903027810 */ /* 0x000fc40007ffe000 */
[C---:B------:R-:W-:Y:S01]  /*0160*/  LOP3.LUT R6, R3.reuse, 0x159a55e5, RZ, 0x3c, !PT ;  /* 0x159a55e503067812 */ /* 0x040fe200078e3cff */
[----:B------:R-:W-:Y:S01]  /*0170*/  VIADD R3, R3, 0x75bcd15 ;  /* 0x075bcd1503037836 */ /* 0x000fe20000000000 */
[----:B------:R1:W-:Y:S01]  /*0180*/  STL.64 [R1+0x10], R4 ;  /* 0x0000100401007387 */ /* 0x0003e20000100a00 */
[----:B------:R-:W-:-:S03]  /*0190*/  SHF.R.S32.HI R0, RZ, 0x1f, R10 ;  /* 0x0000001fff007819 */ /* 0x000fc6000001140a */
[----:B------:R1:W-:Y:S04]  /*01a0*/  STL.64 [R1+0x8], R6 ;  /* 0x0000080601007387 */ /* 0x0003e80000100a00 */
[----:B------:R1:W-:Y:S01]  /*01b0*/  STL.64 [R1], R2 ;  /* 0x0000000201007387 */ /* 0x0003e20000100a00 */
[----:B0-----:R-:W-:Y:S05]  /*01c0*/  @!P0 BRA `(.L_x_27) ;  /* 0x0000002400388947 */ /* 0x001fea0003800000 */
[----:B------:R-:W-:Y:S02]  /*01d0*/  IMAD.MOV.U32 R14, RZ, RZ, R0 ;  /* 0x000000ffff0e7224 */ /* 0x000fe400078e0000 */
[----:B------:R-:W-:Y:S02]  /*01e0*/  IMAD.MOV.U32 R12, RZ, RZ, RZ ;  /* 0x000000ffff0c7224 */ /* 0x000fe400078e00ff */
[----:B------:R-:W-:-:S07]  /*01f0*/  IMAD.MOV.U32 R11, RZ, RZ, R10 ;  /* 0x000000ffff0b7224 */ /* 0x000fce00078e000a */
.L_x_36:
        /* <DEDUP_REMOVED lines=11> */
.L_x_31:
[----:B------:R-:W-:-:S06]  /*02b0*/  IMAD R13, R0, 0x4, R1 ;  /* 0x00000004000d7824 */ /* 0x000fcc00078e0201 */
[----:B------:R-:W5:Y:S01]  /*02c0*/  LDL R13, [R13+0x4] ;  /* 0x000004000d0d7983 */ /* 0x000f620000100800 */
[----:B------:R-:W-:-:S05]  /*02d0*/  UMOV UR4, URZ ;  /* 0x000000ff00047c82 */ /* 0x000fca0008000000 */
.L_x_30:
        /* <DEDUP_REMOVED lines=185> */
[----:B------:R-:W-:Y:S01]  /*0e70*/  IMAD.MOV.U32 R0, RZ, RZ, RZ ;  /* 0x000000ffff007224 */ /* 0x000fe200078e00ff */
[----:B------:R-:W-:Y:S01]  /*0e80*/  CS2R R6, SRZ ;  /* 0x0000000000067805 */ /* 0x000fe2000001ff00 */
[----:B------:R-:W-:Y:S02]  /*0e90*/  IMAD.MOV.U32 R4, RZ, RZ, RZ ;  /* 0x000000ffff047224 */ /* 0x000fe400078e00ff */
[----:B------:R-:W-:Y:S02]  /*0ea0*/  IMAD.MOV.U32 R3, RZ, RZ, RZ ;  /* 0x000000ffff037224 */ /* 0x000fe400078e00ff */
[----:B------:R-:W-:-:S07]  /*0eb0*/  IMAD.U32 R5, RZ, RZ, UR4 ;  /* 0x00000004ff057e24 */ /* 0x000fce000f8e00ff */
.L_x_33:
[----:B------:R-:W-:-:S06]  /*0ec0*/  IMAD R13, R0, 0x4, R1 ;  /* 0x00000004000d7824 */ /* 0x000fcc00078e0201 */
[----:B------:R-:W5:Y:S01]  /*0ed0*/  LDL R13, [R13+0x4] ;  /* 0x000004000d0d7983 */ /* 0x000f620000100800 */
[----:B------:R-:W-:-:S05]  /*0ee0*/  UMOV UR4, URZ ;  /* 0x000000ff00047c82 */ /* 0x000fca0008000000 */
.L_x_32:
        /* <DEDUP_REMOVED lines=180> */
[----:B------:R0:W-:Y:S03]  /*1a30*/  STL [R1+0x4], R3 ;  /* 0x0000040301007387 */ /* 0x0001e60000100800 */
[----:B------:R-:W-:Y:S01]  /*1a40*/  ISETP.NE.AND.EX P0, PT, RZ, RZ, PT, P0 ;  /* 0x000000ffff00720c */ /* 0x000fe20003f05300 */
[----:B------:R0:W-:-:S12]  /*1a50*/  STL.64 [R1+0x10], R4 ;  /* 0x0000100401007387 */ /* 0x0001d80000100a00 */
[----:B0-----:R-:W-:Y:S05]  /*1a60*/  @P0 BRA `(.L_x_29) ;  /* 0x0000000800f40947 */ /* 0x001fea0003800000 */
[----:B------:R-:W-:Y:S01]  /*1a70*/  UMOV UR4, URZ ;  /* 0x000000ff00047c82 */ /* 0x000fe20008000000 */
[----:B------:R-:W-:Y:S01]  /*1a80*/  IMAD.MOV.U32 R0, RZ, RZ, RZ ;  /* 0x000000ffff007224 */ /* 0x000fe200078e00ff */
[----:B------:R-:W-:Y:S01]  /*1a90*/  CS2R R6, SRZ ;  /* 0x0000000000067805 */ /* 0x000fe2000001ff00 */
[----:B------:R-:W-:Y:S02]  /*1aa0*/  IMAD.MOV.U32 R4, RZ, RZ, RZ ;  /* 0x000000ffff047224 */ /* 0x000fe400078e00ff */
[----:B------:R-:W-:Y:S02]  /*1ab0*/  IMAD.MOV.U32 R3, RZ, RZ, RZ ;  /* 0x000000ffff037224 */ /* 0x000fe400078e00ff */
[----:B------:R-:W-:-:S07]  /*1ac0*/  IMAD.U32 R5, RZ, RZ, UR4 ;  /* 0x00000004ff057e24 */ /* 0x000fce000f8e00ff */
.L_x_35:
[----:B------:R-:W-:-:S06]  /*1ad0*/  IMAD R13, R0, 0x4, R1 ;  /* 0x00000004000d7824 */ /* 0x000fcc00078e0201 */
[----:B------:R-:W5:Y:S01]  /*1ae0*/  LDL R13, [R13+0x4] ;  /* 0x000004000d0d7983 */ /* 0x000f620000100800 */
[----:B------:R-:W-:-:S05]  /*1af0*/  UMOV UR4, URZ ;  /* 0x000000ff00047c82 */ /* 0x000fca0008000000 */
.L_x_34:
        /* <DEDUP_REMOVED lines=177> */
[----:B------:R0:W-:Y:S04]  /*2610*/  STL.64 [R1+0x8], R6 ;  /* 0x0000080601007387 */ /* 0x0001e80000100a00 */
[----:B------:R0:W-:Y:S04]  /*2620*/  STL [R1+0x4], R3 ;  /* 0x0000040301007387 */ /* 0x0001e80000100800 */
[----:B------:R0:W-:Y:S02]  /*2630*/  STL.64 [R1+0x10], R4 ;  /* 0x0000100401007387 */ /* 0x0001e40000100a00 */
.L_x_29:
[----:B------:R-:W-:Y:S05]  /*2640*/  BSYNC.RECONVERGENT B1 ;  /* 0x0000000000017941 */ /* 0x000fea0003800200 */
.L_x_28:
[C---:B------:R-:W-:Y:S01]  /*2650*/  ISETP.GT.U32.AND P0, PT, R11.reuse, 0x3, PT ;  /* 0x000000030b00780c */ /* 0x040fe20003f04070 */
[----:B------:R-:W-:Y:S01]  /*2660*/  VIADD R12, R12, 0x1 ;  /* 0x000000010c0c7836 */ /* 0x000fe20000000000 */
[--C-:B------:R-:W-:Y:S02]  /*2670*/  SHF.R.U64 R11, R11, 0x2, R14.reuse ;  /* 0x000000020b0b7819 */ /* 0x100fe4000000120e */
[----:B------:R-:W-:Y:S02]  /*2680*/  ISETP.GT.U32.AND.EX P0, PT, R14, RZ, PT, P0 ;  /* 0x000000ff0e00720c */ /* 0x000fe40003f04100 */
[----:B------:R-:W-:-:S11]  /*2690*/  SHF.R.U32.HI R14, RZ, 0x2, R14 ;  /* 0x00000002ff0e7819 */ /* 0x000fd6000001160e */
[----:B------:R-:W-:Y:S05]  /*26a0*/  @P0 BRA `(.L_x_36) ;  /* 0xffffffd800d40947 */ /* 0x000fea000383ffff */
.L_x_27:
[----:B------:R-:W-:Y:S05]  /*26b0*/  BSYNC.RECONVERGENT B0 ;  /* 0x0000000000007941 */ /* 0x000fea0003800200 */
.L_x_26:
[----:B------:R-:W-:Y:S01]  /*26c0*/  SHF.R.U32.HI R0, RZ, 0x2, R3 ;  /* 0x00000002ff007819 */ /* 0x000fe20000011603 */
[----:B------:R-:W2:Y:S03]  /*26d0*/  LDCU.64 UR4, c[0x0][0x380] ;  /* 0x00007000ff0477ac */ /* 0x000ea60008000a00 */
[----:B------:R-:W-:Y:S01]  /*26e0*/  LOP3.LUT R0, R0, R3, RZ, 0x3c, !PT ;  /* 0x0000000300007212 */ /* 0x000fe200078e3cff */
[----:B01----:R-:W-:-:S04]  /*26f0*/  IMAD.SHL.U32 R3, R5, 0x10, RZ ;  /* 0x0000001005037824 */ /* 0x003fc800078e00ff */
[----:B------:R-:W-:-:S05]  /*2700*/  IMAD.SHL.U32 R4, R0, 0x2, RZ ;  /* 0x0000000200047824 */ /* 0x000fca00078e00ff */
[----:B------:R-:W-:Y:S01]  /*2710*/  LOP3.LUT R4, R0, R4, R3, 0x96, !PT ;  /* 0x0000000400047212 */ /* 0x000fe200078e9603 */
[----:B------:R-:W-:Y:S01]  /*2720*/  IMAD.MOV.U32 R0, RZ, RZ, 0x2f800000 ;  /* 0x2f800000ff007424 */ /* 0x000fe200078e00ff */
[----:B------:R-:W-:Y:S02]  /*2730*/  SHF.R.S32.HI R3, RZ, 0x1f, R10 ;  /* 0x0000001fff037819 */ /* 0x000fe4000001140a */
[----:B------:R-:W-:-:S04]  /*2740*/  LOP3.LUT R5, R4, R5, RZ, 0x3c, !PT ;  /* 0x0000000504057212 */ /* 0x000fc800078e3cff */
[----:B------:R-:W-:Y:S02]  /*2750*/  IADD3 R5, PT, PT, R2, 0x587c5, R5 ;  /* 0x000587c502057810 */ /* 0x000fe40007ffe005 */
[C---:B--2---:R-:W-:Y:S02]  /*2760*/  LEA R2, P0, R10.reuse, UR4, 0x2 ;  /* 0x000000040a027c11 */ /* 0x044fe4000f8010ff */
[----:B------:R-:W-:Y:S02]  /*2770*/  I2FP.F32.U32 R5, R5 ;  /* 0x0000000500057245 */ /* 0x000fe40000201000 */
[----:B------:R-:W-:-:S03]  /*2780*/  LEA.HI.X R3, R10, UR5, R3, 0x2, P0 ;  /* 0x000000050a037c11 */ /* 0x000fc600080f1403 */
[----:B------:R-:W-:-:S04]  /*2790*/  FFMA R5, R5, R0, 1.1641532182693481445e-10 ;  /* 0x2f00000005057423 */ /* 0x000fc80000000000 */
[----:B------:R-:W-:-:S05]  /*27a0*/  FMUL R5, R5, 0.10000000149011611938 ;  /* 0x3dcccccd05057820 */ /* 0x000fca0000400000 */
[----:B------:R-:W-:Y:S01]  /*27b0*/  STG.E desc[UR6][R2.64], R5 ;  /* 0x0000000502007986 */ /* 0x000fe2000c101906 */
[----:B------:R-:W-:Y:S05]  /*27c0*/  EXIT ;  /* 0x000000000000794d */ /* 0x000fea0003800000 */
.L_x_37:
        /* <DEDUP_REMOVED lines=11> */
.L_x_40:


//--------------------- .nv.global.init           --------------------------
	.section	.nv.global.init,"aw",@progbits
	.align	4
.nv.global.init:
	.type		mrg32k3aM1SubSeq,@object
	.size		mrg32k3aM1SubSeq,(mrg32k3aM2SubSeq - mrg32k3aM1SubSeq)
mrg32k3aM1SubSeq:
        /*0000*/ 	.byte	0x0b, 0xcc, 0xee, 0x04, 0x73, 0x29, 0x8b, 0x6f, 0xf6, 0x53, 0x03, 0xf6, 0x23, 0xf6, 0xea, 0xda
        /* <DEDUP_REMOVED lines=125> */
	.type		mrg32k3aM2SubSeq,@object
	.size		mrg32k3aM2SubSeq,(mrg32k3aM1 - mrg32k3aM2SubSeq)
mrg32k3aM2SubSeq:
        /* <DEDUP_REMOVED lines=126> */
	.type		mrg32k3aM1,@object
	.size		mrg32k3aM1,(mrg32k3aM1Seq - mrg32k3aM1)
mrg32k3aM1:
        /* <DEDUP_REMOVED lines=144> */
	.type		mrg32k3aM1Seq,@object
	.size		mrg32k3aM1Seq,(mrg32k3aM2 - mrg32k3aM1Seq)
mrg32k3aM1Seq:
        /* <DEDUP_REMOVED lines=144> */
	.type		mrg32k3aM2,@object
	.size		mrg32k3aM2,(mrg32k3aM2Seq - mrg32k3aM2)
mrg32k3aM2:
        /* <DEDUP_REMOVED lines=144> */
	.type		mrg32k3aM2Seq,@object
	.size		mrg32k3aM2Seq,(precalc_xorwow_matrix - mrg32k3aM2Seq)
mrg32k3aM2Seq:
        /* <DEDUP_REMOVED lines=144> */
	.type		precalc_xorwow_matrix,@object
	.size		precalc_xorwow_matrix,(precalc_xorwow_offset_matrix - precalc_xorwow_matrix)
precalc_xorwow_matrix:
        /* <DEDUP_REMOVED lines=6400> */
	.type		precalc_xorwow_offset_matrix,@object
	.size		precalc_xorwow_offset_matrix,(.L_1 - precalc_xorwow_offset_matrix)
precalc_xorwow_offset_matrix:
        /* <DEDUP_REMOVED lines=6400> */
.L_1:


//--------------------- .nv.shared.reserved.0     --------------------------
	.section	.nv.shared.reserved.0,"aw",@nobits
	.weak		__nv_reservedSMEM_offset_0_alias
	.size		__nv_reservedSMEM_offset_0_alias, 0, 64
	.other		__nv_reservedSMEM_offset_0_alias,@"STO_CUDA_RESERVED_SHARED STV_DEFAULT"
__nv_reservedSMEM_offset_0_alias:
	.zero		0
	.zero		64


//--------------------- .nv.constant0._Z15qLearningUpdatePfPiS_S0_iiff --------------------------
	.section	.nv.constant0._Z15qLearningUpdatePfPiS_S0_iiff,"a",@progbits
	.sectionflags	@""
	.align	4
.nv.constant0._Z15qLearningUpdatePfPiS_S0_iiff:
	.zero		944


//--------------------- .nv.constant0._Z13epsilonGreedyPfPiiif --------------------------
	.section	.nv.constant0._Z13epsilonGreedyPfPiiif,"a",@progbits
	.sectionflags	@""
	.align	4
.nv.constant0._Z13epsilonGreedyPfPiiif:
	.zero		924


//--------------------- .nv.constant0._Z10initQTablePfii --------------------------
	.section	.nv.constant0._Z10initQTablePfii,"a",@progbits
	.sectionflags	@""
	.align	4
.nv.constant0._Z10initQTablePfii:
	.zero		912


//--------------------- SYMBOLS --------------------------

	.type		.nv.reservedSmem.offset0,@object
	.size		.nv.reservedSmem.offset0,0x4
